//
// Generated by NVIDIA NVVM Compiler
//
// Compiler Build ID: CL-36424714
// Cuda compilation tools, release 13.0, V13.0.88
// Based on NVVM 20.0.0
//

.version 9.0
.target sm_100
.address_size 64

	// .globl	_Z9md5Kernel7MD5Task
.extern .func  (.param .b32 func_retval0) vprintf
(
	.param .b64 vprintf_param_0,
	.param .b64 vprintf_param_1
)
;
// _ZZ9md5Kernel7MD5TaskE9localGoal has been demoted
// _ZZ9md5Kernel7MD5TaskE11localPrefix has been demoted
// _ZZ9md5Kernel7MD5TaskE15localShiftTable has been demoted
// _ZZ9md5Kernel7MD5TaskE11localKTable has been demoted
.global .align 1 .b8 $str[18] = {71, 111, 97, 108, 58, 32, 37, 100, 32, 61, 62, 32, 37, 48, 56, 120, 10};

.visible .entry _Z9md5Kernel7MD5Task(
	.param .align 8 .b8 _Z9md5Kernel7MD5Task_param_0[48]
)
{
	.local .align 16 .b8 	__local_depot0[96];
	.reg .b64 	%SP;
	.reg .b64 	%SPL;
	.reg .pred 	%p<43>;
	.reg .b16 	%rs<49>;
	.reg .b32 	%r<984>;
	.reg .b64 	%rd<50>;
	// demoted variable
	.shared .align 4 .u32 _ZZ9md5Kernel7MD5TaskE9localGoal;
	// demoted variable
	.shared .align 1 .b8 _ZZ9md5Kernel7MD5TaskE11localPrefix[16];
	// demoted variable
	.shared .align 4 .b8 _ZZ9md5Kernel7MD5TaskE15localShiftTable[256];
	// demoted variable
	.shared .align 4 .b8 _ZZ9md5Kernel7MD5TaskE11localKTable[256];
	mov.u64 	%SPL, __local_depot0;
	cvta.local.u64 	%SP, %SPL;
	ld.param.v2.u32 	{%r58, %r59}, [_Z9md5Kernel7MD5Task_param_0+24];
	ld.param.u64 	%rd20, [_Z9md5Kernel7MD5Task_param_0+16];
	ld.param.u64 	%rd19, [_Z9md5Kernel7MD5Task_param_0+8];
	ld.param.u64 	%rd18, [_Z9md5Kernel7MD5Task_param_0];
	ld.param.v2.u32 	{%r60, %r61}, [_Z9md5Kernel7MD5Task_param_0+32];
	ld.param.u64 	%rd21, [_Z9md5Kernel7MD5Task_param_0+40];
	add.u64 	%rd1, %SPL, 0;
	add.u64 	%rd2, %SPL, 16;
	cvta.to.global.u64 	%rd5, %rd21;
	mov.u32 	%r62, %ntid.x;
	mov.u32 	%r63, %ctaid.x;
	mov.u32 	%r2, %tid.x;
	mad.lo.s32 	%r64, %r62, %r63, %r2;
	add.s32 	%r976, %r64, %r60;
	mov.u32 	%r65, %nctaid.x;
	mul.lo.s32 	%r4, %r62, %r65;
	mad.lo.s32 	%r5, %r61, %r4, %r976;
	setp.ne.s32 	%p1, %r2, 0;
	@%p1 bra 	$L__BB0_4;
	ld.global.u32 	%r66, [%rd5];
	st.shared.u32 	[_ZZ9md5Kernel7MD5TaskE9localGoal], %r66;
	setp.eq.s32 	%p3, %r58, 0;
	@%p3 bra 	$L__BB0_5;
	cvt.s64.s32 	%rd7, %r58;
	cvta.to.global.u64 	%rd8, %rd20;
	mov.b64 	%rd47, 0;
	mov.u32 	%r68, _ZZ9md5Kernel7MD5TaskE11localPrefix;
$L__BB0_3:
	add.s64 	%rd25, %rd8, %rd47;
	ld.global.u8 	%rs1, [%rd25];
	cvt.u32.u64 	%r67, %rd47;
	add.s32 	%r69, %r68, %r67;
	st.shared.u8 	[%r69], %rs1;
	add.s64 	%rd47, %rd47, 1;
	setp.lt.u64 	%p4, %rd47, %rd7;
	@%p4 bra 	$L__BB0_3;
	bra.uni 	$L__BB0_5;
$L__BB0_4:
	setp.gt.u32 	%p2, %r2, 63;
	@%p2 bra 	$L__BB0_6;
$L__BB0_5:
	cvta.to.global.u64 	%rd26, %rd18;
	mul.wide.u32 	%rd27, %r2, 4;
	add.s64 	%rd28, %rd26, %rd27;
	ld.global.u32 	%r70, [%rd28];
	shl.b32 	%r71, %r2, 2;
	mov.u32 	%r72, _ZZ9md5Kernel7MD5TaskE15localShiftTable;
	add.s32 	%r73, %r72, %r71;
	st.shared.u32 	[%r73], %r70;
	cvta.to.global.u64 	%rd29, %rd19;
	add.s64 	%rd30, %rd29, %rd27;
	ld.global.u32 	%r74, [%rd30];
	mov.u32 	%r75, _ZZ9md5Kernel7MD5TaskE11localKTable;
	add.s32 	%r76, %r75, %r71;
	st.shared.u32 	[%r76], %r74;
$L__BB0_6:
	bar.sync 	0;
	setp.ge.u32 	%p5, %r976, %r5;
	ld.shared.u32 	%r983, [_ZZ9md5Kernel7MD5TaskE9localGoal];
	setp.ge.s32 	%p6, %r976, %r983;
	or.pred  	%p7, %p5, %p6;
	@%p7 bra 	$L__BB0_34;
	cvt.s64.s32 	%rd11, %r58;
	add.u64 	%rd42, %SP, 80;
$L__BB0_8:
	mul.hi.s32 	%r79, %r976, 1717986919;
	shr.u32 	%r80, %r79, 31;
	shr.u32 	%r81, %r79, 2;
	add.s32 	%r82, %r81, %r80;
	mul.lo.s32 	%r83, %r82, 10;
	sub.s32 	%r84, %r976, %r83;
	cvt.u16.u32 	%rs2, %r84;
	add.s16 	%rs3, %rs2, 48;
	st.local.u8 	[%rd1+11], %rs3;
	add.s32 	%r85, %r976, 9;
	setp.lt.u32 	%p8, %r85, 19;
	mov.b32 	%r977, 11;
	@%p8 bra 	$L__BB0_18;
	shr.s32 	%r89, %r79, 2;
	add.s32 	%r90, %r89, %r80;
	mul.hi.s32 	%r91, %r90, 1717986919;
	shr.u32 	%r92, %r91, 31;
	shr.u32 	%r93, %r91, 2;
	add.s32 	%r94, %r93, %r92;
	mul.lo.s32 	%r95, %r94, 10;
	sub.s32 	%r96, %r90, %r95;
	cvt.u16.u32 	%rs4, %r96;
	add.s16 	%rs5, %rs4, 48;
	st.local.u8 	[%rd1+10], %rs5;
	add.s32 	%r97, %r90, 9;
	setp.lt.u32 	%p9, %r97, 19;
	mov.b32 	%r977, 10;
	@%p9 bra 	$L__BB0_18;
	mul.hi.s32 	%r99, %r976, 1374389535;
	shr.u32 	%r100, %r99, 31;
	shr.s32 	%r101, %r99, 5;
	add.s32 	%r102, %r101, %r100;
	mul.hi.s32 	%r103, %r102, 1717986919;
	shr.u32 	%r104, %r103, 31;
	shr.u32 	%r105, %r103, 2;
	add.s32 	%r106, %r105, %r104;
	mul.lo.s32 	%r107, %r106, 10;
	sub.s32 	%r108, %r102, %r107;
	cvt.u16.u32 	%rs6, %r108;
	add.s16 	%rs7, %rs6, 48;
	st.local.u8 	[%rd1+9], %rs7;
	add.s32 	%r109, %r102, 9;
	setp.lt.u32 	%p10, %r109, 19;
	mov.b32 	%r977, 9;
	@%p10 bra 	$L__BB0_18;
	mul.hi.s32 	%r111, %r976, 274877907;
	shr.u32 	%r112, %r111, 31;
	shr.s32 	%r113, %r111, 6;
	add.s32 	%r114, %r113, %r112;
	mul.hi.s32 	%r115, %r114, 1717986919;
	shr.u32 	%r116, %r115, 31;
	shr.u32 	%r117, %r115, 2;
	add.s32 	%r118, %r117, %r116;
	mul.lo.s32 	%r119, %r118, 10;
	sub.s32 	%r120, %r114, %r119;
	cvt.u16.u32 	%rs8, %r120;
	add.s16 	%rs9, %rs8, 48;
	st.local.u8 	[%rd1+8], %rs9;
	add.s32 	%r121, %r114, 9;
	setp.lt.u32 	%p11, %r121, 19;
	mov.b32 	%r977, 8;
	@%p11 bra 	$L__BB0_18;
	mul.hi.s32 	%r123, %r976, 1759218605;
	shr.u32 	%r124, %r123, 31;
	shr.s32 	%r125, %r123, 12;
	add.s32 	%r126, %r125, %r124;
	mul.hi.s32 	%r127, %r126, 1717986919;
	shr.u32 	%r128, %r127, 31;
	shr.u32 	%r129, %r127, 2;
	add.s32 	%r130, %r129, %r128;
	mul.lo.s32 	%r131, %r130, 10;
	sub.s32 	%r132, %r126, %r131;
	cvt.u16.u32 	%rs10, %r132;
	add.s16 	%rs11, %rs10, 48;
	st.local.u8 	[%rd1+7], %rs11;
	add.s32 	%r133, %r126, 9;
	setp.lt.u32 	%p12, %r133, 19;
	mov.b32 	%r977, 7;
	@%p12 bra 	$L__BB0_18;
	mul.hi.s32 	%r135, %r976, 351843721;
	shr.u32 	%r136, %r135, 31;
	shr.s32 	%r137, %r135, 13;
	add.s32 	%r138, %r137, %r136;
	cvt.u16.u32 	%rs12, %r138;
	mul.hi.s16 	%rs13, %rs12, 26215;
	shr.u16 	%rs14, %rs13, 15;
	shr.u16 	%rs15, %rs13, 2;
	add.s16 	%rs16, %rs15, %rs14;
	mul.lo.s16 	%rs17, %rs16, 10;
	sub.s16 	%rs18, %rs12, %rs17;
	add.s16 	%rs19, %rs18, 48;
	st.local.u8 	[%rd1+6], %rs19;
	add.s32 	%r139, %r138, 9;
	setp.lt.u32 	%p13, %r139, 19;
	mov.b32 	%r977, 6;
	@%p13 bra 	$L__BB0_18;
	mul.hi.s32 	%r141, %r976, 1125899907;
	shr.u32 	%r142, %r141, 31;
	shr.s32 	%r143, %r141, 18;
	add.s32 	%r144, %r143, %r142;
	cvt.u16.u32 	%rs20, %r144;
	mul.hi.s16 	%rs21, %rs20, 26215;
	shr.u16 	%rs22, %rs21, 15;
	shr.u16 	%rs23, %rs21, 2;
	add.s16 	%rs24, %rs23, %rs22;
	mul.lo.s16 	%rs25, %rs24, 10;
	sub.s16 	%rs26, %rs20, %rs25;
	add.s16 	%rs27, %rs26, 48;
	st.local.u8 	[%rd1+5], %rs27;
	add.s32 	%r145, %r144, 9;
	setp.lt.u32 	%p14, %r145, 19;
	mov.b32 	%r977, 5;
	@%p14 bra 	$L__BB0_18;
	mul.hi.s32 	%r147, %r976, 1801439851;
	shr.u32 	%r148, %r147, 31;
	shr.s32 	%r149, %r147, 22;
	add.s32 	%r150, %r149, %r148;
	cvt.u16.u32 	%rs28, %r150;
	mul.hi.s16 	%rs29, %rs28, 26215;
	shr.u16 	%rs30, %rs29, 15;
	shr.u16 	%rs31, %rs29, 2;
	add.s16 	%rs32, %rs31, %rs30;
	mul.lo.s16 	%rs33, %rs32, 10;
	sub.s16 	%rs34, %rs28, %rs33;
	add.s16 	%rs35, %rs34, 48;
	st.local.u8 	[%rd1+4], %rs35;
	add.s32 	%r151, %r150, 9;
	setp.lt.u32 	%p15, %r151, 19;
	mov.b32 	%r977, 4;
	@%p15 bra 	$L__BB0_18;
	mul.hi.s32 	%r153, %r976, 1441151881;
	shr.u32 	%r154, %r153, 31;
	shr.s32 	%r155, %r153, 25;
	add.s32 	%r156, %r155, %r154;
	cvt.u16.u32 	%rs36, %r156;
	mul.lo.s16 	%rs37, %rs36, 103;
	shr.u16 	%rs38, %rs37, 15;
	shr.s16 	%rs39, %rs37, 10;
	add.s16 	%rs40, %rs39, %rs38;
	mul.lo.s16 	%rs41, %rs40, 10;
	sub.s16 	%rs42, %rs36, %rs41;
	add.s16 	%rs43, %rs42, 48;
	st.local.u8 	[%rd1+3], %rs43;
	add.s32 	%r157, %r156, 9;
	setp.lt.u32 	%p16, %r157, 19;
	mov.b32 	%r977, 3;
	@%p16 bra 	$L__BB0_18;
	mul.hi.s32 	%r159, %r976, 1152921505;
	shr.u32 	%r160, %r159, 31;
	shr.s32 	%r161, %r159, 28;
	add.s32 	%r162, %r161, %r160;
	cvt.u16.u32 	%rs44, %r162;
	add.s16 	%rs45, %rs44, 48;
	st.local.u8 	[%rd1+2], %rs45;
	mov.b32 	%r977, 2;
$L__BB0_18:
	sub.s32 	%r10, 12, %r977;
	add.s32 	%r11, %r10, %r58;
	add.s32 	%r163, %r11, 4;
	shr.s32 	%r164, %r163, 31;
	shr.u32 	%r165, %r164, 30;
	add.s32 	%r166, %r163, %r165;
	shr.s32 	%r167, %r166, 2;
	mul.wide.s32 	%rd31, %r167, 4;
	add.s64 	%rd32, %rd2, %rd31;
	mov.b32 	%r168, 0;
	st.local.u32 	[%rd32+-4], %r168;
	setp.eq.s32 	%p17, %r58, 0;
	@%p17 bra 	$L__BB0_21;
	mov.b64 	%rd48, 0;
	mov.u32 	%r978, _ZZ9md5Kernel7MD5TaskE11localPrefix;
$L__BB0_20:
	ld.shared.u8 	%rs46, [%r978];
	add.s64 	%rd34, %rd2, %rd48;
	st.local.u8 	[%rd34], %rs46;
	add.s64 	%rd48, %rd48, 1;
	add.s32 	%r978, %r978, 1;
	setp.lt.u64 	%p18, %rd48, %rd11;
	@%p18 bra 	$L__BB0_20;
$L__BB0_21:
	cvt.u64.u32 	%rd14, %r977;
	cvt.u64.u32 	%rd15, %r10;
	mov.b64 	%rd49, 0;
$L__BB0_22:
	add.s64 	%rd36, %rd49, %rd14;
	add.s64 	%rd37, %rd1, %rd36;
	ld.local.u8 	%rs47, [%rd37];
	add.s64 	%rd38, %rd49, %rd11;
	add.s64 	%rd39, %rd2, %rd38;
	st.local.u8 	[%rd39], %rs47;
	add.s64 	%rd49, %rd49, 1;
	setp.lt.u64 	%p19, %rd49, %rd15;
	@%p19 bra 	$L__BB0_22;
	sub.s64 	%rd40, %rd11, %rd14;
	add.s64 	%rd41, %rd2, %rd40;
	mov.b16 	%rs48, 128;
	st.local.u8 	[%rd41+12], %rs48;
	shl.b32 	%r171, %r11, 3;
	ld.shared.u32 	%r172, [_ZZ9md5Kernel7MD5TaskE11localKTable];
	ld.local.u32 	%r173, [%rd2];
	setp.lt.s32 	%p20, %r11, 0;
	selp.b32 	%r14, 0, %r173, %p20;
	add.s32 	%r174, %r172, %r14;
	add.s32 	%r175, %r174, -1;
	ld.shared.u32 	%r176, [_ZZ9md5Kernel7MD5TaskE15localShiftTable];
	shf.l.wrap.b32 	%r177, %r175, %r175, %r176;
	add.s32 	%r178, %r177, -271733879;
	not.b32 	%r179, %r178;
	and.b32  	%r180, %r178, -271733879;
	and.b32  	%r181, %r179, -1732584194;
	or.b32  	%r182, %r181, %r180;
	ld.shared.u32 	%r183, [_ZZ9md5Kernel7MD5TaskE11localKTable+4];
	add.s32 	%r184, %r182, %r183;
	setp.gt.s32 	%p21, %r11, 3;
	ld.local.u32 	%r185, [%rd2+4];
	selp.b32 	%r15, %r185, 0, %p21;
	add.s32 	%r186, %r184, %r15;
	add.s32 	%r187, %r186, 271733878;
	ld.shared.u32 	%r188, [_ZZ9md5Kernel7MD5TaskE15localShiftTable+4];
	shl.b32 	%r189, %r187, %r188;
	sub.s32 	%r190, 32, %r188;
	shr.u32 	%r191, %r187, %r190;
	add.s32 	%r192, %r189, %r178;
	add.s32 	%r193, %r192, %r191;
	not.b32 	%r194, %r193;
	and.b32  	%r195, %r178, %r193;
	and.b32  	%r196, %r194, -271733879;
	or.b32  	%r197, %r196, %r195;
	ld.shared.u32 	%r198, [_ZZ9md5Kernel7MD5TaskE11localKTable+8];
	add.s32 	%r199, %r197, %r198;
	setp.gt.s32 	%p22, %r11, 7;
	ld.local.u32 	%r200, [%rd2+8];
	selp.b32 	%r16, %r200, 0, %p22;
	add.s32 	%r201, %r199, %r16;
	add.s32 	%r202, %r201, -1732584194;
	ld.shared.u32 	%r203, [_ZZ9md5Kernel7MD5TaskE15localShiftTable+8];
	shl.b32 	%r204, %r202, %r203;
	sub.s32 	%r205, 32, %r203;
	shr.u32 	%r206, %r202, %r205;
	add.s32 	%r207, %r204, %r193;
	add.s32 	%r208, %r207, %r206;
	and.b32  	%r209, %r193, %r208;
	not.b32 	%r210, %r208;
	and.b32  	%r211, %r178, %r210;
	or.b32  	%r212, %r211, %r209;
	ld.shared.u32 	%r213, [_ZZ9md5Kernel7MD5TaskE11localKTable+12];
	add.s32 	%r214, %r212, %r213;
	setp.gt.s32 	%p23, %r11, 11;
	ld.local.u32 	%r215, [%rd2+12];
	selp.b32 	%r17, %r215, 0, %p23;
	add.s32 	%r216, %r214, %r17;
	add.s32 	%r217, %r216, -271733879;
	ld.shared.u32 	%r218, [_ZZ9md5Kernel7MD5TaskE15localShiftTable+12];
	shl.b32 	%r219, %r217, %r218;
	sub.s32 	%r220, 32, %r218;
	shr.u32 	%r221, %r217, %r220;
	add.s32 	%r222, %r219, %r208;
	add.s32 	%r223, %r222, %r221;
	and.b32  	%r224, %r208, %r223;
	not.b32 	%r225, %r223;
	and.b32  	%r226, %r193, %r225;
	or.b32  	%r227, %r226, %r224;
	add.s32 	%r228, %r227, %r178;
	ld.shared.u32 	%r229, [_ZZ9md5Kernel7MD5TaskE11localKTable+16];
	add.s32 	%r230, %r228, %r229;
	setp.gt.s32 	%p24, %r11, 15;
	ld.local.u32 	%r231, [%rd2+16];
	selp.b32 	%r18, %r231, 0, %p24;
	add.s32 	%r232, %r230, %r18;
	ld.shared.u32 	%r233, [_ZZ9md5Kernel7MD5TaskE15localShiftTable+16];
	shl.b32 	%r234, %r232, %r233;
	sub.s32 	%r235, 32, %r233;
	shr.u32 	%r236, %r232, %r235;
	add.s32 	%r237, %r234, %r223;
	add.s32 	%r238, %r237, %r236;
	and.b32  	%r239, %r223, %r238;
	not.b32 	%r240, %r238;
	and.b32  	%r241, %r208, %r240;
	or.b32  	%r242, %r241, %r239;
	add.s32 	%r243, %r242, %r193;
	ld.shared.u32 	%r244, [_ZZ9md5Kernel7MD5TaskE11localKTable+20];
	add.s32 	%r245, %r243, %r244;
	setp.gt.s32 	%p25, %r11, 19;
	ld.local.u32 	%r246, [%rd2+20];
	selp.b32 	%r19, %r246, 0, %p25;
	add.s32 	%r247, %r245, %r19;
	ld.shared.u32 	%r248, [_ZZ9md5Kernel7MD5TaskE15localShiftTable+20];
	shl.b32 	%r249, %r247, %r248;
	sub.s32 	%r250, 32, %r248;
	shr.u32 	%r251, %r247, %r250;
	add.s32 	%r252, %r249, %r238;
	add.s32 	%r253, %r252, %r251;
	and.b32  	%r254, %r238, %r253;
	not.b32 	%r255, %r253;
	and.b32  	%r256, %r223, %r255;
	or.b32  	%r257, %r256, %r254;
	add.s32 	%r258, %r257, %r208;
	ld.shared.u32 	%r259, [_ZZ9md5Kernel7MD5TaskE11localKTable+24];
	add.s32 	%r260, %r258, %r259;
	setp.gt.s32 	%p26, %r11, 23;
	ld.local.u32 	%r261, [%rd2+24];
	selp.b32 	%r20, %r261, 0, %p26;
	add.s32 	%r262, %r260, %r20;
	ld.shared.u32 	%r263, [_ZZ9md5Kernel7MD5TaskE15localShiftTable+24];
	shl.b32 	%r264, %r262, %r263;
	sub.s32 	%r265, 32, %r263;
	shr.u32 	%r266, %r262, %r265;
	add.s32 	%r267, %r264, %r253;
	add.s32 	%r268, %r267, %r266;
	and.b32  	%r269, %r253, %r268;
	not.b32 	%r270, %r268;
	and.b32  	%r271, %r238, %r270;
	or.b32  	%r272, %r271, %r269;
	add.s32 	%r273, %r272, %r223;
	ld.shared.u32 	%r274, [_ZZ9md5Kernel7MD5TaskE11localKTable+28];
	add.s32 	%r275, %r273, %r274;
	setp.gt.s32 	%p27, %r11, 27;
	ld.local.u32 	%r276, [%rd2+28];
	selp.b32 	%r21, %r276, 0, %p27;
	add.s32 	%r277, %r275, %r21;
	ld.shared.u32 	%r278, [_ZZ9md5Kernel7MD5TaskE15localShiftTable+28];
	shl.b32 	%r279, %r277, %r278;
	sub.s32 	%r280, 32, %r278;
	shr.u32 	%r281, %r277, %r280;
	add.s32 	%r282, %r279, %r268;
	add.s32 	%r283, %r282, %r281;
	and.b32  	%r284, %r268, %r283;
	not.b32 	%r285, %r283;
	and.b32  	%r286, %r253, %r285;
	or.b32  	%r287, %r286, %r284;
	add.s32 	%r288, %r287, %r238;
	ld.shared.u32 	%r289, [_ZZ9md5Kernel7MD5TaskE11localKTable+32];
	add.s32 	%r290, %r288, %r289;
	setp.gt.s32 	%p28, %r11, 31;
	ld.local.u32 	%r291, [%rd2+32];
	selp.b32 	%r22, %r291, 0, %p28;
	add.s32 	%r292, %r290, %r22;
	ld.shared.u32 	%r293, [_ZZ9md5Kernel7MD5TaskE15localShiftTable+32];
	shl.b32 	%r294, %r292, %r293;
	sub.s32 	%r295, 32, %r293;
	shr.u32 	%r296, %r292, %r295;
	add.s32 	%r297, %r294, %r283;
	add.s32 	%r298, %r297, %r296;
	and.b32  	%r299, %r283, %r298;
	not.b32 	%r300, %r298;
	and.b32  	%r301, %r268, %r300;
	or.b32  	%r302, %r301, %r299;
	add.s32 	%r303, %r302, %r253;
	ld.shared.u32 	%r304, [_ZZ9md5Kernel7MD5TaskE11localKTable+36];
	add.s32 	%r305, %r303, %r304;
	setp.gt.s32 	%p29, %r11, 35;
	ld.local.u32 	%r306, [%rd2+36];
	selp.b32 	%r23, %r306, 0, %p29;
	add.s32 	%r307, %r305, %r23;
	ld.shared.u32 	%r308, [_ZZ9md5Kernel7MD5TaskE15localShiftTable+36];
	shl.b32 	%r309, %r307, %r308;
	sub.s32 	%r310, 32, %r308;
	shr.u32 	%r311, %r307, %r310;
	add.s32 	%r312, %r309, %r298;
	add.s32 	%r313, %r312, %r311;
	and.b32  	%r314, %r298, %r313;
	not.b32 	%r315, %r313;
	and.b32  	%r316, %r283, %r315;
	or.b32  	%r317, %r316, %r314;
	add.s32 	%r318, %r317, %r268;
	ld.shared.u32 	%r319, [_ZZ9md5Kernel7MD5TaskE11localKTable+40];
	add.s32 	%r320, %r318, %r319;
	setp.gt.s32 	%p30, %r11, 39;
	ld.local.u32 	%r321, [%rd2+40];
	selp.b32 	%r24, %r321, 0, %p30;
	add.s32 	%r322, %r320, %r24;
	ld.shared.u32 	%r323, [_ZZ9md5Kernel7MD5TaskE15localShiftTable+40];
	shl.b32 	%r324, %r322, %r323;
	sub.s32 	%r325, 32, %r323;
	shr.u32 	%r326, %r322, %r325;
	add.s32 	%r327, %r324, %r313;
	add.s32 	%r328, %r327, %r326;
	and.b32  	%r329, %r313, %r328;
	not.b32 	%r330, %r328;
	and.b32  	%r331, %r298, %r330;
	or.b32  	%r332, %r331, %r329;
	add.s32 	%r333, %r332, %r283;
	ld.shared.u32 	%r334, [_ZZ9md5Kernel7MD5TaskE11localKTable+44];
	add.s32 	%r335, %r333, %r334;
	setp.gt.s32 	%p31, %r11, 43;
	ld.local.u32 	%r336, [%rd2+44];
	selp.b32 	%r25, %r336, 0, %p31;
	add.s32 	%r337, %r335, %r25;
	ld.shared.u32 	%r338, [_ZZ9md5Kernel7MD5TaskE15localShiftTable+44];
	shl.b32 	%r339, %r337, %r338;
	sub.s32 	%r340, 32, %r338;
	shr.u32 	%r341, %r337, %r340;
	add.s32 	%r342, %r339, %r328;
	add.s32 	%r26, %r342, %r341;
	and.b32  	%r343, %r328, %r26;
	not.b32 	%r344, %r26;
	and.b32  	%r345, %r313, %r344;
	or.b32  	%r346, %r345, %r343;
	add.s32 	%r347, %r346, %r298;
	ld.shared.u32 	%r348, [_ZZ9md5Kernel7MD5TaskE11localKTable+48];
	add.s32 	%r349, %r347, %r348;
	setp.gt.s32 	%p32, %r11, 47;
	ld.local.u32 	%r350, [%rd2+48];
	selp.b32 	%r27, %r350, 0, %p32;
	add.s32 	%r351, %r349, %r27;
	ld.shared.u32 	%r352, [_ZZ9md5Kernel7MD5TaskE15localShiftTable+48];
	shl.b32 	%r353, %r351, %r352;
	sub.s32 	%r354, 32, %r352;
	shr.u32 	%r355, %r351, %r354;
	add.s32 	%r356, %r353, %r26;
	add.s32 	%r28, %r356, %r355;
	and.b32  	%r357, %r26, %r28;
	not.b32 	%r358, %r28;
	and.b32  	%r359, %r328, %r358;
	or.b32  	%r360, %r359, %r357;
	add.s32 	%r361, %r360, %r313;
	ld.shared.u32 	%r362, [_ZZ9md5Kernel7MD5TaskE11localKTable+52];
	add.s32 	%r363, %r361, %r362;
	setp.gt.s32 	%p33, %r11, 51;
	ld.local.u32 	%r364, [%rd2+52];
	selp.b32 	%r29, %r364, 0, %p33;
	add.s32 	%r365, %r363, %r29;
	ld.shared.u32 	%r366, [_ZZ9md5Kernel7MD5TaskE15localShiftTable+52];
	shl.b32 	%r367, %r365, %r366;
	sub.s32 	%r368, 32, %r366;
	shr.u32 	%r369, %r365, %r368;
	add.s32 	%r370, %r367, %r28;
	add.s32 	%r30, %r370, %r369;
	and.b32  	%r371, %r28, %r30;
	not.b32 	%r31, %r30;
	and.b32  	%r372, %r26, %r31;
	or.b32  	%r373, %r372, %r371;
	add.s32 	%r374, %r373, %r328;
	ld.shared.u32 	%r375, [_ZZ9md5Kernel7MD5TaskE11localKTable+56];
	add.s32 	%r376, %r374, %r375;
	setp.gt.s32 	%p34, %r11, 55;
	ld.local.u32 	%r377, [%rd2+56];
	selp.b32 	%r32, %r377, %r171, %p34;
	add.s32 	%r378, %r376, %r32;
	ld.shared.u32 	%r379, [_ZZ9md5Kernel7MD5TaskE15localShiftTable+56];
	shl.b32 	%r380, %r378, %r379;
	sub.s32 	%r381, 32, %r379;
	shr.u32 	%r382, %r378, %r381;
	add.s32 	%r383, %r380, %r30;
	add.s32 	%r33, %r383, %r382;
	ld.shared.u32 	%r34, [_ZZ9md5Kernel7MD5TaskE11localKTable+60];
	setp.lt.s32 	%p35, %r11, 60;
	mov.b32 	%r979, 0;
	@%p35 bra 	$L__BB0_25;
	ld.local.u32 	%r979, [%rd2+60];
$L__BB0_25:
	not.b32 	%r385, %r33;
	and.b32  	%r386, %r28, %r385;
	and.b32  	%r387, %r30, %r33;
	or.b32  	%r388, %r386, %r387;
	add.s32 	%r389, %r388, %r26;
	add.s32 	%r390, %r389, %r34;
	add.s32 	%r391, %r390, %r979;
	ld.shared.u32 	%r392, [_ZZ9md5Kernel7MD5TaskE15localShiftTable+60];
	shl.b32 	%r393, %r391, %r392;
	sub.s32 	%r394, 32, %r392;
	shr.u32 	%r395, %r391, %r394;
	add.s32 	%r396, %r393, %r33;
	add.s32 	%r397, %r396, %r395;
	and.b32  	%r398, %r30, %r397;
	and.b32  	%r399, %r33, %r31;
	or.b32  	%r400, %r398, %r399;
	add.s32 	%r401, %r400, %r28;
	ld.shared.u32 	%r402, [_ZZ9md5Kernel7MD5TaskE11localKTable+64];
	add.s32 	%r403, %r401, %r402;
	add.s32 	%r404, %r403, %r15;
	ld.shared.u32 	%r405, [_ZZ9md5Kernel7MD5TaskE15localShiftTable+64];
	shl.b32 	%r406, %r404, %r405;
	sub.s32 	%r407, 32, %r405;
	shr.u32 	%r408, %r404, %r407;
	add.s32 	%r409, %r406, %r397;
	add.s32 	%r410, %r409, %r408;
	and.b32  	%r411, %r33, %r410;
	and.b32  	%r412, %r397, %r385;
	or.b32  	%r413, %r411, %r412;
	add.s32 	%r414, %r413, %r30;
	ld.shared.u32 	%r415, [_ZZ9md5Kernel7MD5TaskE11localKTable+68];
	add.s32 	%r416, %r414, %r415;
	add.s32 	%r417, %r416, %r20;
	ld.shared.u32 	%r418, [_ZZ9md5Kernel7MD5TaskE15localShiftTable+68];
	shl.b32 	%r419, %r417, %r418;
	sub.s32 	%r420, 32, %r418;
	shr.u32 	%r421, %r417, %r420;
	add.s32 	%r422, %r419, %r410;
	add.s32 	%r423, %r422, %r421;
	and.b32  	%r424, %r397, %r423;
	not.b32 	%r425, %r397;
	and.b32  	%r426, %r410, %r425;
	or.b32  	%r427, %r424, %r426;
	add.s32 	%r428, %r427, %r33;
	ld.shared.u32 	%r429, [_ZZ9md5Kernel7MD5TaskE11localKTable+72];
	add.s32 	%r430, %r428, %r429;
	add.s32 	%r431, %r430, %r25;
	ld.shared.u32 	%r432, [_ZZ9md5Kernel7MD5TaskE15localShiftTable+72];
	shl.b32 	%r433, %r431, %r432;
	sub.s32 	%r434, 32, %r432;
	shr.u32 	%r435, %r431, %r434;
	add.s32 	%r436, %r433, %r423;
	add.s32 	%r437, %r436, %r435;
	and.b32  	%r438, %r410, %r437;
	not.b32 	%r439, %r410;
	and.b32  	%r440, %r423, %r439;
	or.b32  	%r441, %r438, %r440;
	add.s32 	%r442, %r441, %r397;
	ld.shared.u32 	%r443, [_ZZ9md5Kernel7MD5TaskE11localKTable+76];
	add.s32 	%r444, %r442, %r443;
	add.s32 	%r445, %r444, %r14;
	ld.shared.u32 	%r446, [_ZZ9md5Kernel7MD5TaskE15localShiftTable+76];
	shl.b32 	%r447, %r445, %r446;
	sub.s32 	%r448, 32, %r446;
	shr.u32 	%r449, %r445, %r448;
	add.s32 	%r450, %r447, %r437;
	add.s32 	%r37, %r450, %r449;
	and.b32  	%r451, %r423, %r37;
	not.b32 	%r452, %r423;
	and.b32  	%r453, %r437, %r452;
	or.b32  	%r454, %r451, %r453;
	add.s32 	%r455, %r454, %r410;
	ld.shared.u32 	%r456, [_ZZ9md5Kernel7MD5TaskE11localKTable+80];
	add.s32 	%r457, %r455, %r456;
	add.s32 	%r458, %r457, %r19;
	ld.shared.u32 	%r459, [_ZZ9md5Kernel7MD5TaskE15localShiftTable+80];
	shl.b32 	%r460, %r458, %r459;
	sub.s32 	%r461, 32, %r459;
	shr.u32 	%r462, %r458, %r461;
	add.s32 	%r463, %r460, %r37;
	add.s32 	%r38, %r463, %r462;
	and.b32  	%r464, %r437, %r38;
	not.b32 	%r465, %r437;
	and.b32  	%r466, %r37, %r465;
	or.b32  	%r467, %r464, %r466;
	add.s32 	%r468, %r467, %r423;
	ld.shared.u32 	%r469, [_ZZ9md5Kernel7MD5TaskE11localKTable+84];
	add.s32 	%r470, %r468, %r469;
	add.s32 	%r471, %r470, %r24;
	ld.shared.u32 	%r472, [_ZZ9md5Kernel7MD5TaskE15localShiftTable+84];
	shl.b32 	%r473, %r471, %r472;
	sub.s32 	%r474, 32, %r472;
	shr.u32 	%r475, %r471, %r474;
	add.s32 	%r476, %r473, %r38;
	add.s32 	%r39, %r476, %r475;
	and.b32  	%r477, %r37, %r39;
	not.b32 	%r478, %r37;
	and.b32  	%r479, %r38, %r478;
	or.b32  	%r480, %r477, %r479;
	add.s32 	%r481, %r480, %r437;
	ld.shared.u32 	%r482, [_ZZ9md5Kernel7MD5TaskE11localKTable+88];
	add.s32 	%r40, %r481, %r482;
	mov.b32 	%r980, 0;
	@%p35 bra 	$L__BB0_27;
	ld.local.u32 	%r980, [%rd2+60];
$L__BB0_27:
	add.s32 	%r484, %r40, %r980;
	ld.shared.u32 	%r485, [_ZZ9md5Kernel7MD5TaskE15localShiftTable+88];
	shl.b32 	%r486, %r484, %r485;
	sub.s32 	%r487, 32, %r485;
	shr.u32 	%r488, %r484, %r487;
	add.s32 	%r489, %r486, %r39;
	add.s32 	%r490, %r489, %r488;
	and.b32  	%r491, %r38, %r490;
	not.b32 	%r492, %r38;
	and.b32  	%r493, %r39, %r492;
	or.b32  	%r494, %r491, %r493;
	add.s32 	%r495, %r494, %r37;
	ld.shared.u32 	%r496, [_ZZ9md5Kernel7MD5TaskE11localKTable+92];
	add.s32 	%r497, %r495, %r496;
	add.s32 	%r498, %r497, %r18;
	ld.shared.u32 	%r499, [_ZZ9md5Kernel7MD5TaskE15localShiftTable+92];
	shl.b32 	%r500, %r498, %r499;
	sub.s32 	%r501, 32, %r499;
	shr.u32 	%r502, %r498, %r501;
	add.s32 	%r503, %r500, %r490;
	add.s32 	%r504, %r503, %r502;
	and.b32  	%r505, %r39, %r504;
	not.b32 	%r506, %r39;
	and.b32  	%r507, %r490, %r506;
	or.b32  	%r508, %r505, %r507;
	add.s32 	%r509, %r508, %r38;
	ld.shared.u32 	%r510, [_ZZ9md5Kernel7MD5TaskE11localKTable+96];
	add.s32 	%r511, %r509, %r510;
	add.s32 	%r512, %r511, %r23;
	ld.shared.u32 	%r513, [_ZZ9md5Kernel7MD5TaskE15localShiftTable+96];
	shl.b32 	%r514, %r512, %r513;
	sub.s32 	%r515, 32, %r513;
	shr.u32 	%r516, %r512, %r515;
	add.s32 	%r517, %r514, %r504;
	add.s32 	%r518, %r517, %r516;
	and.b32  	%r519, %r490, %r518;
	not.b32 	%r520, %r490;
	and.b32  	%r521, %r504, %r520;
	or.b32  	%r522, %r519, %r521;
	add.s32 	%r523, %r522, %r39;
	ld.shared.u32 	%r524, [_ZZ9md5Kernel7MD5TaskE11localKTable+100];
	add.s32 	%r525, %r523, %r524;
	add.s32 	%r526, %r525, %r32;
	ld.shared.u32 	%r527, [_ZZ9md5Kernel7MD5TaskE15localShiftTable+100];
	shl.b32 	%r528, %r526, %r527;
	sub.s32 	%r529, 32, %r527;
	shr.u32 	%r530, %r526, %r529;
	add.s32 	%r531, %r528, %r518;
	add.s32 	%r532, %r531, %r530;
	and.b32  	%r533, %r504, %r532;
	not.b32 	%r534, %r504;
	and.b32  	%r535, %r518, %r534;
	or.b32  	%r536, %r533, %r535;
	add.s32 	%r537, %r536, %r490;
	ld.shared.u32 	%r538, [_ZZ9md5Kernel7MD5TaskE11localKTable+104];
	add.s32 	%r539, %r537, %r538;
	add.s32 	%r540, %r539, %r17;
	ld.shared.u32 	%r541, [_ZZ9md5Kernel7MD5TaskE15localShiftTable+104];
	shl.b32 	%r542, %r540, %r541;
	sub.s32 	%r543, 32, %r541;
	shr.u32 	%r544, %r540, %r543;
	add.s32 	%r545, %r542, %r532;
	add.s32 	%r546, %r545, %r544;
	and.b32  	%r547, %r518, %r546;
	not.b32 	%r548, %r518;
	and.b32  	%r549, %r532, %r548;
	or.b32  	%r550, %r547, %r549;
	add.s32 	%r551, %r550, %r504;
	ld.shared.u32 	%r552, [_ZZ9md5Kernel7MD5TaskE11localKTable+108];
	add.s32 	%r553, %r551, %r552;
	add.s32 	%r554, %r553, %r22;
	ld.shared.u32 	%r555, [_ZZ9md5Kernel7MD5TaskE15localShiftTable+108];
	shl.b32 	%r556, %r554, %r555;
	sub.s32 	%r557, 32, %r555;
	shr.u32 	%r558, %r554, %r557;
	add.s32 	%r559, %r556, %r546;
	add.s32 	%r560, %r559, %r558;
	and.b32  	%r561, %r532, %r560;
	not.b32 	%r562, %r532;
	and.b32  	%r563, %r546, %r562;
	or.b32  	%r564, %r561, %r563;
	add.s32 	%r565, %r564, %r518;
	ld.shared.u32 	%r566, [_ZZ9md5Kernel7MD5TaskE11localKTable+112];
	add.s32 	%r567, %r565, %r566;
	add.s32 	%r568, %r567, %r29;
	ld.shared.u32 	%r569, [_ZZ9md5Kernel7MD5TaskE15localShiftTable+112];
	shl.b32 	%r570, %r568, %r569;
	sub.s32 	%r571, 32, %r569;
	shr.u32 	%r572, %r568, %r571;
	add.s32 	%r573, %r570, %r560;
	add.s32 	%r574, %r573, %r572;
	and.b32  	%r575, %r546, %r574;
	not.b32 	%r576, %r546;
	and.b32  	%r577, %r560, %r576;
	or.b32  	%r578, %r575, %r577;
	add.s32 	%r579, %r578, %r532;
	ld.shared.u32 	%r580, [_ZZ9md5Kernel7MD5TaskE11localKTable+116];
	add.s32 	%r581, %r579, %r580;
	add.s32 	%r582, %r581, %r16;
	ld.shared.u32 	%r583, [_ZZ9md5Kernel7MD5TaskE15localShiftTable+116];
	shl.b32 	%r584, %r582, %r583;
	sub.s32 	%r585, 32, %r583;
	shr.u32 	%r586, %r582, %r585;
	add.s32 	%r587, %r584, %r574;
	add.s32 	%r588, %r587, %r586;
	and.b32  	%r589, %r560, %r588;
	not.b32 	%r590, %r560;
	and.b32  	%r591, %r574, %r590;
	or.b32  	%r592, %r589, %r591;
	add.s32 	%r593, %r592, %r546;
	ld.shared.u32 	%r594, [_ZZ9md5Kernel7MD5TaskE11localKTable+120];
	add.s32 	%r595, %r593, %r594;
	add.s32 	%r596, %r595, %r21;
	ld.shared.u32 	%r597, [_ZZ9md5Kernel7MD5TaskE15localShiftTable+120];
	shl.b32 	%r598, %r596, %r597;
	sub.s32 	%r599, 32, %r597;
	shr.u32 	%r600, %r596, %r599;
	add.s32 	%r601, %r598, %r588;
	add.s32 	%r602, %r601, %r600;
	and.b32  	%r603, %r574, %r602;
	not.b32 	%r604, %r574;
	and.b32  	%r605, %r588, %r604;
	or.b32  	%r606, %r603, %r605;
	add.s32 	%r607, %r606, %r560;
	ld.shared.u32 	%r608, [_ZZ9md5Kernel7MD5TaskE11localKTable+124];
	add.s32 	%r609, %r607, %r608;
	add.s32 	%r610, %r609, %r27;
	ld.shared.u32 	%r611, [_ZZ9md5Kernel7MD5TaskE15localShiftTable+124];
	shl.b32 	%r612, %r610, %r611;
	sub.s32 	%r613, 32, %r611;
	shr.u32 	%r614, %r610, %r613;
	add.s32 	%r615, %r612, %r602;
	add.s32 	%r616, %r615, %r614;
	xor.b32  	%r617, %r602, %r616;
	xor.b32  	%r618, %r617, %r588;
	add.s32 	%r619, %r618, %r574;
	ld.shared.u32 	%r620, [_ZZ9md5Kernel7MD5TaskE11localKTable+128];
	add.s32 	%r621, %r619, %r620;
	add.s32 	%r622, %r621, %r19;
	ld.shared.u32 	%r623, [_ZZ9md5Kernel7MD5TaskE15localShiftTable+128];
	shl.b32 	%r624, %r622, %r623;
	sub.s32 	%r625, 32, %r623;
	shr.u32 	%r626, %r622, %r625;
	add.s32 	%r627, %r624, %r616;
	add.s32 	%r628, %r627, %r626;
	xor.b32  	%r629, %r616, %r628;
	xor.b32  	%r630, %r629, %r602;
	add.s32 	%r631, %r630, %r588;
	ld.shared.u32 	%r632, [_ZZ9md5Kernel7MD5TaskE11localKTable+132];
	add.s32 	%r633, %r631, %r632;
	add.s32 	%r634, %r633, %r22;
	ld.shared.u32 	%r635, [_ZZ9md5Kernel7MD5TaskE15localShiftTable+132];
	shl.b32 	%r636, %r634, %r635;
	sub.s32 	%r637, 32, %r635;
	shr.u32 	%r638, %r634, %r637;
	add.s32 	%r639, %r636, %r628;
	add.s32 	%r640, %r639, %r638;
	xor.b32  	%r641, %r628, %r640;
	xor.b32  	%r642, %r641, %r616;
	add.s32 	%r643, %r642, %r602;
	ld.shared.u32 	%r644, [_ZZ9md5Kernel7MD5TaskE11localKTable+136];
	add.s32 	%r645, %r643, %r644;
	add.s32 	%r646, %r645, %r25;
	ld.shared.u32 	%r647, [_ZZ9md5Kernel7MD5TaskE15localShiftTable+136];
	shl.b32 	%r648, %r646, %r647;
	sub.s32 	%r649, 32, %r647;
	shr.u32 	%r650, %r646, %r649;
	add.s32 	%r651, %r648, %r640;
	add.s32 	%r652, %r651, %r650;
	xor.b32  	%r653, %r640, %r652;
	xor.b32  	%r654, %r653, %r628;
	add.s32 	%r655, %r654, %r616;
	ld.shared.u32 	%r656, [_ZZ9md5Kernel7MD5TaskE11localKTable+140];
	add.s32 	%r657, %r655, %r656;
	add.s32 	%r658, %r657, %r32;
	ld.shared.u32 	%r659, [_ZZ9md5Kernel7MD5TaskE15localShiftTable+140];
	shl.b32 	%r660, %r658, %r659;
	sub.s32 	%r661, 32, %r659;
	shr.u32 	%r662, %r658, %r661;
	add.s32 	%r663, %r660, %r652;
	add.s32 	%r664, %r663, %r662;
	xor.b32  	%r665, %r652, %r664;
	xor.b32  	%r666, %r665, %r640;
	add.s32 	%r667, %r666, %r628;
	ld.shared.u32 	%r668, [_ZZ9md5Kernel7MD5TaskE11localKTable+144];
	add.s32 	%r669, %r667, %r668;
	add.s32 	%r670, %r669, %r15;
	ld.shared.u32 	%r671, [_ZZ9md5Kernel7MD5TaskE15localShiftTable+144];
	shl.b32 	%r672, %r670, %r671;
	sub.s32 	%r673, 32, %r671;
	shr.u32 	%r674, %r670, %r673;
	add.s32 	%r675, %r672, %r664;
	add.s32 	%r676, %r675, %r674;
	xor.b32  	%r677, %r664, %r676;
	xor.b32  	%r678, %r677, %r652;
	add.s32 	%r679, %r678, %r640;
	ld.shared.u32 	%r680, [_ZZ9md5Kernel7MD5TaskE11localKTable+148];
	add.s32 	%r681, %r679, %r680;
	add.s32 	%r682, %r681, %r18;
	ld.shared.u32 	%r683, [_ZZ9md5Kernel7MD5TaskE15localShiftTable+148];
	shl.b32 	%r684, %r682, %r683;
	sub.s32 	%r685, 32, %r683;
	shr.u32 	%r686, %r682, %r685;
	add.s32 	%r687, %r684, %r676;
	add.s32 	%r688, %r687, %r686;
	xor.b32  	%r689, %r676, %r688;
	xor.b32  	%r690, %r689, %r664;
	add.s32 	%r691, %r690, %r652;
	ld.shared.u32 	%r692, [_ZZ9md5Kernel7MD5TaskE11localKTable+152];
	add.s32 	%r693, %r691, %r692;
	add.s32 	%r694, %r693, %r21;
	ld.shared.u32 	%r695, [_ZZ9md5Kernel7MD5TaskE15localShiftTable+152];
	shl.b32 	%r696, %r694, %r695;
	sub.s32 	%r697, 32, %r695;
	shr.u32 	%r698, %r694, %r697;
	add.s32 	%r699, %r696, %r688;
	add.s32 	%r700, %r699, %r698;
	xor.b32  	%r701, %r688, %r700;
	xor.b32  	%r702, %r701, %r676;
	add.s32 	%r703, %r702, %r664;
	ld.shared.u32 	%r704, [_ZZ9md5Kernel7MD5TaskE11localKTable+156];
	add.s32 	%r705, %r703, %r704;
	add.s32 	%r706, %r705, %r24;
	ld.shared.u32 	%r707, [_ZZ9md5Kernel7MD5TaskE15localShiftTable+156];
	shl.b32 	%r708, %r706, %r707;
	sub.s32 	%r709, 32, %r707;
	shr.u32 	%r710, %r706, %r709;
	add.s32 	%r711, %r708, %r700;
	add.s32 	%r712, %r711, %r710;
	xor.b32  	%r713, %r700, %r712;
	xor.b32  	%r714, %r713, %r688;
	add.s32 	%r715, %r714, %r676;
	ld.shared.u32 	%r716, [_ZZ9md5Kernel7MD5TaskE11localKTable+160];
	add.s32 	%r717, %r715, %r716;
	add.s32 	%r718, %r717, %r29;
	ld.shared.u32 	%r719, [_ZZ9md5Kernel7MD5TaskE15localShiftTable+160];
	shl.b32 	%r720, %r718, %r719;
	sub.s32 	%r721, 32, %r719;
	shr.u32 	%r722, %r718, %r721;
	add.s32 	%r723, %r720, %r712;
	add.s32 	%r724, %r723, %r722;
	xor.b32  	%r725, %r712, %r724;
	xor.b32  	%r726, %r725, %r700;
	add.s32 	%r727, %r726, %r688;
	ld.shared.u32 	%r728, [_ZZ9md5Kernel7MD5TaskE11localKTable+164];
	add.s32 	%r729, %r727, %r728;
	add.s32 	%r730, %r729, %r14;
	ld.shared.u32 	%r731, [_ZZ9md5Kernel7MD5TaskE15localShiftTable+164];
	shl.b32 	%r732, %r730, %r731;
	sub.s32 	%r733, 32, %r731;
	shr.u32 	%r734, %r730, %r733;
	add.s32 	%r735, %r732, %r724;
	add.s32 	%r736, %r735, %r734;
	xor.b32  	%r737, %r724, %r736;
	xor.b32  	%r738, %r737, %r712;
	add.s32 	%r739, %r738, %r700;
	ld.shared.u32 	%r740, [_ZZ9md5Kernel7MD5TaskE11localKTable+168];
	add.s32 	%r741, %r739, %r740;
	add.s32 	%r742, %r741, %r17;
	ld.shared.u32 	%r743, [_ZZ9md5Kernel7MD5TaskE15localShiftTable+168];
	shl.b32 	%r744, %r742, %r743;
	sub.s32 	%r745, 32, %r743;
	shr.u32 	%r746, %r742, %r745;
	add.s32 	%r747, %r744, %r736;
	add.s32 	%r748, %r747, %r746;
	xor.b32  	%r749, %r736, %r748;
	xor.b32  	%r750, %r749, %r724;
	add.s32 	%r751, %r750, %r712;
	ld.shared.u32 	%r752, [_ZZ9md5Kernel7MD5TaskE11localKTable+172];
	add.s32 	%r753, %r751, %r752;
	add.s32 	%r754, %r753, %r20;
	ld.shared.u32 	%r755, [_ZZ9md5Kernel7MD5TaskE15localShiftTable+172];
	shl.b32 	%r756, %r754, %r755;
	sub.s32 	%r757, 32, %r755;
	shr.u32 	%r758, %r754, %r757;
	add.s32 	%r759, %r756, %r748;
	add.s32 	%r43, %r759, %r758;
	xor.b32  	%r760, %r748, %r43;
	xor.b32  	%r761, %r760, %r736;
	add.s32 	%r762, %r761, %r724;
	ld.shared.u32 	%r763, [_ZZ9md5Kernel7MD5TaskE11localKTable+176];
	add.s32 	%r764, %r762, %r763;
	add.s32 	%r765, %r764, %r23;
	ld.shared.u32 	%r766, [_ZZ9md5Kernel7MD5TaskE15localShiftTable+176];
	shl.b32 	%r767, %r765, %r766;
	sub.s32 	%r768, 32, %r766;
	shr.u32 	%r769, %r765, %r768;
	add.s32 	%r770, %r767, %r43;
	add.s32 	%r44, %r770, %r769;
	xor.b32  	%r771, %r43, %r44;
	xor.b32  	%r772, %r771, %r748;
	add.s32 	%r773, %r772, %r736;
	ld.shared.u32 	%r774, [_ZZ9md5Kernel7MD5TaskE11localKTable+180];
	add.s32 	%r775, %r773, %r774;
	add.s32 	%r776, %r775, %r27;
	ld.shared.u32 	%r777, [_ZZ9md5Kernel7MD5TaskE15localShiftTable+180];
	shl.b32 	%r778, %r776, %r777;
	sub.s32 	%r779, 32, %r777;
	shr.u32 	%r780, %r776, %r779;
	add.s32 	%r781, %r778, %r44;
	add.s32 	%r45, %r781, %r780;
	xor.b32  	%r782, %r44, %r45;
	xor.b32  	%r783, %r782, %r43;
	add.s32 	%r784, %r783, %r748;
	ld.shared.u32 	%r785, [_ZZ9md5Kernel7MD5TaskE11localKTable+184];
	add.s32 	%r46, %r784, %r785;
	mov.b32 	%r981, 0;
	@%p35 bra 	$L__BB0_29;
	ld.local.u32 	%r981, [%rd2+60];
$L__BB0_29:
	add.s32 	%r787, %r46, %r981;
	ld.shared.u32 	%r788, [_ZZ9md5Kernel7MD5TaskE15localShiftTable+184];
	shl.b32 	%r789, %r787, %r788;
	sub.s32 	%r790, 32, %r788;
	shr.u32 	%r791, %r787, %r790;
	add.s32 	%r792, %r789, %r45;
	add.s32 	%r793, %r792, %r791;
	xor.b32  	%r794, %r45, %r793;
	xor.b32  	%r795, %r794, %r44;
	add.s32 	%r796, %r795, %r43;
	ld.shared.u32 	%r797, [_ZZ9md5Kernel7MD5TaskE11localKTable+188];
	add.s32 	%r798, %r796, %r797;
	add.s32 	%r799, %r798, %r16;
	ld.shared.u32 	%r800, [_ZZ9md5Kernel7MD5TaskE15localShiftTable+188];
	shl.b32 	%r801, %r799, %r800;
	sub.s32 	%r802, 32, %r800;
	shr.u32 	%r803, %r799, %r802;
	add.s32 	%r804, %r801, %r793;
	add.s32 	%r805, %r804, %r803;
	not.b32 	%r806, %r45;
	or.b32  	%r807, %r805, %r806;
	xor.b32  	%r808, %r807, %r793;
	add.s32 	%r809, %r808, %r44;
	ld.shared.u32 	%r810, [_ZZ9md5Kernel7MD5TaskE11localKTable+192];
	add.s32 	%r811, %r809, %r810;
	add.s32 	%r812, %r811, %r14;
	ld.shared.u32 	%r813, [_ZZ9md5Kernel7MD5TaskE15localShiftTable+192];
	shl.b32 	%r814, %r812, %r813;
	sub.s32 	%r815, 32, %r813;
	shr.u32 	%r816, %r812, %r815;
	add.s32 	%r817, %r814, %r805;
	add.s32 	%r818, %r817, %r816;
	not.b32 	%r819, %r793;
	or.b32  	%r820, %r818, %r819;
	xor.b32  	%r821, %r820, %r805;
	add.s32 	%r822, %r821, %r45;
	ld.shared.u32 	%r823, [_ZZ9md5Kernel7MD5TaskE11localKTable+196];
	add.s32 	%r824, %r822, %r823;
	add.s32 	%r825, %r824, %r21;
	ld.shared.u32 	%r826, [_ZZ9md5Kernel7MD5TaskE15localShiftTable+196];
	shl.b32 	%r827, %r825, %r826;
	sub.s32 	%r828, 32, %r826;
	shr.u32 	%r829, %r825, %r828;
	add.s32 	%r830, %r827, %r818;
	add.s32 	%r831, %r830, %r829;
	not.b32 	%r832, %r805;
	or.b32  	%r833, %r831, %r832;
	xor.b32  	%r834, %r833, %r818;
	add.s32 	%r835, %r834, %r793;
	ld.shared.u32 	%r836, [_ZZ9md5Kernel7MD5TaskE11localKTable+200];
	add.s32 	%r837, %r835, %r836;
	add.s32 	%r838, %r837, %r32;
	ld.shared.u32 	%r839, [_ZZ9md5Kernel7MD5TaskE15localShiftTable+200];
	shl.b32 	%r840, %r838, %r839;
	sub.s32 	%r841, 32, %r839;
	shr.u32 	%r842, %r838, %r841;
	add.s32 	%r843, %r840, %r831;
	add.s32 	%r844, %r843, %r842;
	not.b32 	%r845, %r818;
	or.b32  	%r846, %r844, %r845;
	xor.b32  	%r847, %r846, %r831;
	add.s32 	%r848, %r847, %r805;
	ld.shared.u32 	%r849, [_ZZ9md5Kernel7MD5TaskE11localKTable+204];
	add.s32 	%r850, %r848, %r849;
	add.s32 	%r851, %r850, %r19;
	ld.shared.u32 	%r852, [_ZZ9md5Kernel7MD5TaskE15localShiftTable+204];
	shl.b32 	%r853, %r851, %r852;
	sub.s32 	%r854, 32, %r852;
	shr.u32 	%r855, %r851, %r854;
	add.s32 	%r856, %r853, %r844;
	add.s32 	%r857, %r856, %r855;
	not.b32 	%r858, %r831;
	or.b32  	%r859, %r857, %r858;
	xor.b32  	%r860, %r859, %r844;
	add.s32 	%r861, %r860, %r818;
	ld.shared.u32 	%r862, [_ZZ9md5Kernel7MD5TaskE11localKTable+208];
	add.s32 	%r863, %r861, %r862;
	add.s32 	%r864, %r863, %r27;
	ld.shared.u32 	%r865, [_ZZ9md5Kernel7MD5TaskE15localShiftTable+208];
	shl.b32 	%r866, %r864, %r865;
	sub.s32 	%r867, 32, %r865;
	shr.u32 	%r868, %r864, %r867;
	add.s32 	%r869, %r866, %r857;
	add.s32 	%r870, %r869, %r868;
	not.b32 	%r871, %r844;
	or.b32  	%r872, %r870, %r871;
	xor.b32  	%r873, %r872, %r857;
	add.s32 	%r874, %r873, %r831;
	ld.shared.u32 	%r875, [_ZZ9md5Kernel7MD5TaskE11localKTable+212];
	add.s32 	%r876, %r874, %r875;
	add.s32 	%r877, %r876, %r17;
	ld.shared.u32 	%r878, [_ZZ9md5Kernel7MD5TaskE15localShiftTable+212];
	shl.b32 	%r879, %r877, %r878;
	sub.s32 	%r880, 32, %r878;
	shr.u32 	%r881, %r877, %r880;
	add.s32 	%r882, %r879, %r870;
	add.s32 	%r883, %r882, %r881;
	not.b32 	%r884, %r857;
	or.b32  	%r885, %r883, %r884;
	xor.b32  	%r886, %r885, %r870;
	add.s32 	%r887, %r886, %r844;
	ld.shared.u32 	%r888, [_ZZ9md5Kernel7MD5TaskE11localKTable+216];
	add.s32 	%r889, %r887, %r888;
	add.s32 	%r890, %r889, %r24;
	ld.shared.u32 	%r891, [_ZZ9md5Kernel7MD5TaskE15localShiftTable+216];
	shl.b32 	%r892, %r890, %r891;
	sub.s32 	%r893, 32, %r891;
	shr.u32 	%r894, %r890, %r893;
	add.s32 	%r895, %r892, %r883;
	add.s32 	%r49, %r895, %r894;
	not.b32 	%r896, %r870;
	or.b32  	%r897, %r49, %r896;
	xor.b32  	%r898, %r897, %r883;
	add.s32 	%r899, %r898, %r857;
	ld.shared.u32 	%r900, [_ZZ9md5Kernel7MD5TaskE11localKTable+220];
	add.s32 	%r901, %r899, %r900;
	add.s32 	%r902, %r901, %r15;
	ld.shared.u32 	%r903, [_ZZ9md5Kernel7MD5TaskE15localShiftTable+220];
	shl.b32 	%r904, %r902, %r903;
	sub.s32 	%r905, 32, %r903;
	shr.u32 	%r906, %r902, %r905;
	add.s32 	%r907, %r904, %r49;
	add.s32 	%r50, %r907, %r906;
	not.b32 	%r908, %r883;
	or.b32  	%r909, %r50, %r908;
	xor.b32  	%r910, %r909, %r49;
	add.s32 	%r911, %r910, %r870;
	ld.shared.u32 	%r912, [_ZZ9md5Kernel7MD5TaskE11localKTable+224];
	add.s32 	%r913, %r911, %r912;
	add.s32 	%r914, %r913, %r22;
	ld.shared.u32 	%r915, [_ZZ9md5Kernel7MD5TaskE15localShiftTable+224];
	shl.b32 	%r916, %r914, %r915;
	sub.s32 	%r917, 32, %r915;
	shr.u32 	%r918, %r914, %r917;
	add.s32 	%r919, %r916, %r50;
	add.s32 	%r51, %r919, %r918;
	not.b32 	%r920, %r49;
	or.b32  	%r921, %r51, %r920;
	xor.b32  	%r922, %r921, %r50;
	add.s32 	%r923, %r922, %r883;
	ld.shared.u32 	%r924, [_ZZ9md5Kernel7MD5TaskE11localKTable+228];
	add.s32 	%r52, %r923, %r924;
	mov.b32 	%r982, 0;
	@%p35 bra 	$L__BB0_31;
	ld.local.u32 	%r982, [%rd2+60];
$L__BB0_31:
	add.s32 	%r925, %r52, %r982;
	ld.shared.u32 	%r926, [_ZZ9md5Kernel7MD5TaskE15localShiftTable+228];
	shl.b32 	%r927, %r925, %r926;
	sub.s32 	%r928, 32, %r926;
	shr.u32 	%r929, %r925, %r928;
	add.s32 	%r930, %r927, %r51;
	add.s32 	%r931, %r930, %r929;
	not.b32 	%r932, %r50;
	or.b32  	%r933, %r931, %r932;
	xor.b32  	%r934, %r933, %r51;
	add.s32 	%r935, %r934, %r49;
	ld.shared.u32 	%r936, [_ZZ9md5Kernel7MD5TaskE11localKTable+232];
	add.s32 	%r937, %r935, %r936;
	add.s32 	%r938, %r937, %r20;
	ld.shared.u32 	%r939, [_ZZ9md5Kernel7MD5TaskE15localShiftTable+232];
	shl.b32 	%r940, %r938, %r939;
	sub.s32 	%r941, 32, %r939;
	shr.u32 	%r942, %r938, %r941;
	add.s32 	%r943, %r940, %r931;
	add.s32 	%r944, %r943, %r942;
	not.b32 	%r945, %r51;
	or.b32  	%r946, %r944, %r945;
	xor.b32  	%r947, %r946, %r931;
	add.s32 	%r948, %r947, %r50;
	ld.shared.u32 	%r949, [_ZZ9md5Kernel7MD5TaskE11localKTable+236];
	add.s32 	%r950, %r948, %r949;
	add.s32 	%r951, %r950, %r29;
	ld.shared.u32 	%r952, [_ZZ9md5Kernel7MD5TaskE15localShiftTable+236];
	shl.b32 	%r953, %r951, %r952;
	sub.s32 	%r954, 32, %r952;
	shr.u32 	%r955, %r951, %r954;
	add.s32 	%r956, %r953, %r944;
	add.s32 	%r957, %r956, %r955;
	not.b32 	%r958, %r931;
	or.b32  	%r959, %r957, %r958;
	xor.b32  	%r960, %r959, %r944;
	add.s32 	%r961, %r960, %r51;
	ld.shared.u32 	%r962, [_ZZ9md5Kernel7MD5TaskE11localKTable+240];
	add.s32 	%r963, %r961, %r962;
	add.s32 	%r964, %r963, %r18;
	ld.shared.u32 	%r965, [_ZZ9md5Kernel7MD5TaskE15localShiftTable+240];
	shl.b32 	%r966, %r964, %r965;
	sub.s32 	%r967, 32, %r965;
	shr.u32 	%r968, %r964, %r967;
	add.s32 	%r969, %r966, %r957;
	add.s32 	%r970, %r969, %r968;
	add.s32 	%r55, %r970, 1732584193;
	and.b32  	%r971, %r55, %r59;
	setp.ne.s32 	%p39, %r971, 0;
	@%p39 bra 	$L__BB0_33;
	cvta.to.local.u64 	%rd43, %rd42;
	st.local.v2.u32 	[%rd43], {%r976, %r55};
	mov.u64 	%rd44, $str;
	cvta.global.u64 	%rd45, %rd44;
	{ // callseq 0, 0
	.param .b64 param0;
	st.param.b64 	[param0], %rd45;
	.param .b64 param1;
	st.param.b64 	[param1], %rd42;
	.param .b32 retval0;
	call.uni (retval0), 
	vprintf, 
	(
	param0, 
	param1
	);
	ld.param.b32 	%r972, [retval0];
	} // callseq 0
	st.shared.u32 	[_ZZ9md5Kernel7MD5TaskE9localGoal], %r976;
	cvta.to.global.u64 	%rd46, %rd21;
	atom.global.min.s32 	%r974, [%rd46], %r976;
	mov.u32 	%r983, %r976;
$L__BB0_33:
	add.s32 	%r976, %r976, %r4;
	setp.lt.u32 	%p40, %r976, %r5;
	setp.lt.s32 	%p41, %r976, %r983;
	and.pred  	%p42, %p40, %p41;
	@%p42 bra 	$L__BB0_8;
$L__BB0_34:
	ret;

}


// ===== COMPILED SASS (sm_100) =====

	.target	sm_100

	.elftype	@"ET_EXEC"


//--------------------- .note.nv.tkinfo           --------------------------
	.section	.note.nv.tkinfo,"",@"SHT_NOTE"
	.sectionflags	@"SHF_NOTE_NV_TKINFO"
	.tkinfo
        /*0018*/ 	.word	0x00000002
        /*0030*/ 	.string	""
        /*0030*/ 	.string	"ptxas"
        /*0030*/ 	.string	"Cuda compilation tools, release 13.0, V13.0.88"
        /*0030*/ 	.string	"Build cuda_13.0.r13.0/compiler.36424714_0"
        /*0030*/ 	.string	"-arch sm_100 -m 64 "



//--------------------- .note.nv.cuinfo           --------------------------
	.section	.note.nv.cuinfo,"",@"SHT_NOTE"
	.sectionflags	@"SHF_NOTE_NV_CUINFO"
        /*0018*/ 	.short	0x0002
        /*001a*/ 	.short	0x0064
        /*001c*/ 	.short	0x0082
	.zero		2


//--------------------- .nv.info                  --------------------------
	.section	.nv.info,"",@"SHT_CUDA_INFO"
	.align	4


	//----- nvinfo : EIATTR_REGCOUNT
	.align		4
        /*0000*/ 	.byte	0x04, 0x2f
        /*0002*/ 	.short	(.L_2 - .L_1)
	.align		4
.L_1:
        /*0004*/ 	.word	index@(_Z9md5Kernel7MD5Task)
        /*0008*/ 	.word	0x0000002a


	//----- nvinfo : EIATTR_FRAME_SIZE
	.align		4
.L_2:
        /*000c*/ 	.byte	0x04, 0x11
        /*000e*/ 	.short	(.L_4 - .L_3)
	.align		4
.L_3:
        /*0010*/ 	.word	index@(_Z9md5Kernel7MD5Task)
        /*0014*/ 	.word	0x00000060


	//----- nvinfo : EIATTR_MIN_STACK_SIZE
	.align		4
.L_4:
        /*0018*/ 	.byte	0x04, 0x12
        /*001a*/ 	.short	(.L_6 - .L_5)
	.align		4
.L_5:
        /*001c*/ 	.word	index@(_Z9md5Kernel7MD5Task)
        /*0020*/ 	.word	0x00000060
.L_6:


//--------------------- .nv.compat                --------------------------
	.section	.nv.compat,"",@"SHT_CUDA_COMPAT_INFO"
	.align	4
        /*0000*/ 	.byte	0x02, 0x09, 0x00, 0x00, 0x02, 0x02, 0x01, 0x00, 0x02, 0x05, 0x05, 0x00, 0x03, 0x07, 0x01, 0x01
        /*0010*/ 	.byte	0x02, 0x03, 0x00, 0x00, 0x02, 0x06, 0x01, 0x00, 0x04, 0x0b, 0x08, 0x00, 0x09, 0x00, 0x00, 0x00
        /*0020*/ 	.byte	0x00, 0x00, 0x00, 0x00


//--------------------- .nv.info._Z9md5Kernel7MD5Task --------------------------
	.section	.nv.info._Z9md5Kernel7MD5Task,"",@"SHT_CUDA_INFO"
	.sectionflags	@""
	.align	4


	//----- nvinfo : EIATTR_CUDA_API_VERSION
	.align		4
        /*0000*/ 	.byte	0x04, 0x37
        /*0002*/ 	.short	(.L_8 - .L_7)
.L_7:
        /*0004*/ 	.word	0x00000082


	//----- nvinfo : EIATTR_KPARAM_INFO
	.align		4
.L_8:
        /*0008*/ 	.byte	0x04, 0x17
        /*000a*/ 	.short	(.L_10 - .L_9)
.L_9:
        /*000c*/ 	.word	0x00000000
        /*0010*/ 	.short	0x0000
        /*0012*/ 	.short	0x0000
        /*0014*/ 	.byte	0x00, 0xf0, 0xc1, 0x00


	//----- nvinfo : EIATTR_SPARSE_MMA_MASK
	.align		4
.L_10:
        /*0018*/ 	.byte	0x03, 0x50
        /*001a*/ 	.short	0x0000


	//----- nvinfo : EIATTR_MAXREG_COUNT
	.align		4
        /*001c*/ 	.byte	0x03, 0x1b
        /*001e*/ 	.short	0x00ff


	//----- nvinfo : EIATTR_NUM_BARRIERS
	.align		4
        /*0020*/ 	.byte	0x02, 0x4c
        /*0022*/ 	.byte	0x01
	.zero		1


	//----- nvinfo : EIATTR_EXTERNS
	.align		4
        /*0024*/ 	.byte	0x04, 0x0f
        /*0026*/ 	.short	(.L_12 - .L_11)


	//   ....[0]....
	.align		4
.L_11:
        /*0028*/ 	.word	index@(vprintf)


	//----- nvinfo : EIATTR_MERCURY_ISA_VERSION
	.align		4
.L_12:
        /*002c*/ 	.byte	0x03, 0x5f
        /*002e*/ 	.short	0x0101


	//----- nvinfo : EIATTR_UNUSED_LOAD_BYTE_OFFSET
	.align		4
        /*0030*/ 	.byte	0x04, 0x44
        /*0032*/ 	.short	(.L_14 - .L_13)


	//   ....[0]....
.L_13:
        /*0034*/ 	.word	0x00001840
        /*0038*/ 	.word	0x0000fff0


	//   ....[1]....
        /*003c*/ 	.word	0x00001850
        /*0040*/ 	.word	0x0000fff0


	//----- nvinfo : EIATTR_INT_WARP_WIDE_INSTR_OFFSETS
	.align		4
.L_14:
        /*0044*/ 	.byte	0x04, 0x31
        /*0046*/ 	.short	(.L_16 - .L_15)


	//   ....[0]....
.L_15:
        /*0048*/ 	.word	0x00003870


	//   ....[1]....
        /*004c*/ 	.word	0x00003880


	//----- nvinfo : EIATTR_VRC_CTA_INIT_COUNT
	.align		4
.L_16:
        /*0050*/ 	.byte	0x02, 0x4a
	.zero		1
	.zero		1


	//----- nvinfo : EIATTR_SYSCALL_OFFSETS
	.align		4
        /*0054*/ 	.byte	0x04, 0x46
        /*0056*/ 	.short	(.L_18 - .L_17)


	//   ....[0]....
.L_17:
        /*0058*/ 	.word	0x00003840


	//----- nvinfo : EIATTR_EXIT_INSTR_OFFSETS
	.align		4
.L_18:
        /*005c*/ 	.byte	0x04, 0x1c
        /*005e*/ 	.short	(.L_20 - .L_19)


	//   ....[0]....
.L_19:
        /*0060*/ 	.word	0x00000870


	//   ....[1]....
        /*0064*/ 	.word	0x00003970


	//----- nvinfo : EIATTR_CRS_STACK_SIZE
	.align		4
.L_20:
        /*0068*/ 	.byte	0x04, 0x1e
        /*006a*/ 	.short	(.L_22 - .L_21)
.L_21:
        /*006c*/ 	.word	0x00000000


	//----- nvinfo : EIATTR_CBANK_PARAM_SIZE
	.align		4
.L_22:
        /*0070*/ 	.byte	0x03, 0x19
        /*0072*/ 	.short	0x0030


	//----- nvinfo : EIATTR_PARAM_CBANK
	.align		4
        /*0074*/ 	.byte	0x04, 0x0a
        /*0076*/ 	.short	(.L_24 - .L_23)
	.align		4
.L_23:
        /*0078*/ 	.word	index@(.nv.constant0._Z9md5Kernel7MD5Task)
        /*007c*/ 	.short	0x0380
        /*007e*/ 	.short	0x0030


	//----- nvinfo : EIATTR_SW_WAR
	.align		4
.L_24:
        /*0080*/ 	.byte	0x04, 0x36
        /*0082*/ 	.short	(.L_26 - .L_25)
.L_25:
        /*0084*/ 	.word	0x00000008
.L_26:


//--------------------- .nv.callgraph             --------------------------
	.section	.nv.callgraph,"",@"SHT_CUDA_CALLGRAPH"
	.align	4
	.sectionentsize	8
	.align		4
        /*0000*/ 	.word	0x00000000
	.align		4
        /*0004*/ 	.word	0xffffffff
	.align		4
        /*0008*/ 	.word	index@(_Z9md5Kernel7MD5Task)
	.align		4
        /*000c*/ 	.word	index@(vprintf)
	.align		4
        /*0010*/ 	.word	0x00000000
	.align		4
        /*0014*/ 	.word	0xfffffffe
	.align		4
        /*0018*/ 	.word	0x00000000
	.align		4
        /*001c*/ 	.word	0xfffffffd
	.align		4
        /*0020*/ 	.word	0x00000000
	.align		4
        /*0024*/ 	.word	0xfffffffc


//--------------------- .nv.constant4             --------------------------
	.section	.nv.constant4,"a",@progbits
	.align	8
	.align		8
.nv.constant4:
        /*0000*/ 	.dword	vprintf
	.align		8
        /*0008*/ 	.dword	$str


//--------------------- .text._Z9md5Kernel7MD5Task --------------------------
	.section	.text._Z9md5Kernel7MD5Task,"ax",@progbits
	.align	128
        .global         _Z9md5Kernel7MD5Task
        .type           _Z9md5Kernel7MD5Task,@function
        .size           _Z9md5Kernel7MD5Task,(.L_x_21 - _Z9md5Kernel7MD5Task)
        .other          _Z9md5Kernel7MD5Task,@"STO_CUDA_ENTRY STV_DEFAULT"
_Z9md5Kernel7MD5Task:
.text._Z9md5Kernel7MD5Task:
[----:B------:R-:W0:Y:S01]  /*0000*/  LDC R1, c[0x0][0x37c] ;  /* 0x0000df00ff017b82 */ /* 0x000e220000000800 */
[----:B------:R-:W1:Y:S01]  /*0010*/  S2R R0, SR_TID.X ;  /* 0x0000000000007919 */ /* 0x000e620000002100 */
[----:B------:R-:W2:Y:S01]  /*0020*/  LDCU UR6, c[0x0][0x2fc] ;  /* 0x00005f80ff0677ac */ /* 0x000ea20008000800 */
[----:B0-----:R-:W-:Y:S01]  /*0030*/  VIADD R1, R1, 0xffffffa0 ;  /* 0xffffffa001017836 */ /* 0x001fe20000000000 */
[----:B------:R-:W-:Y:S01]  /*0040*/  BSSY.RECONVERGENT B0, `(.L_x_0) ;  /* 0x000007a000007945 */ /* 0x000fe20003800200 */
[----:B------:R-:W0:Y:S01]  /*0050*/  S2R R3, SR_CTAID.X ;  /* 0x0000000000037919 */ /* 0x000e220000002500 */
[----:B------:R-:W0:Y:S02]  /*0060*/  LDCU UR38, c[0x0][0x360] ;  /* 0x00006c00ff2677ac */ /* 0x000e240008000800 */
[----:B------:R-:W-:Y:S01]  /*0070*/  BSSY.RELIABLE B7, `(.L_x_1) ;  /* 0x0000066000077945 */ /* 0x000fe20003800100 */
[C---:B------:R-:W-:Y:S01]  /*0080*/  R2UR UR40, R1.reuse ;  /* 0x00000000012872ca */ /* 0x040fe200000e0000 */
[----:B------:R-:W3:Y:S01]  /*0090*/  LDCU UR4, c[0x0][0x370] ;  /* 0x00006e00ff0477ac */ /* 0x000ee20008000800 */
[----:B------:R-:W-:Y:S01]  /*00a0*/  R2UR UR8, R1 ;  /* 0x00000000010872ca */ /* 0x000fe200000e0000 */
[----:B------:R-:W4:Y:S01]  /*00b0*/  LDCU.64 UR10, c[0x0][0x3a0] ;  /* 0x00007400ff0a77ac */ /* 0x000f220008000a00 */
[----:B------:R-:W0:Y:S01]  /*00c0*/  LDCU.64 UR36, c[0x0][0x358] ;  /* 0x00006b00ff2477ac */ /* 0x000e220008000a00 */
[----:B------:R-:W0:Y:S01]  /*00d0*/  LDCU UR39, c[0x0][0x2f8] ;  /* 0x00005f00ff2777ac */ /* 0x000e220008000800 */
[----:B----4-:R-:W-:Y:S01]  /*00e0*/  IMAD.U32 R37, RZ, RZ, UR11 ;  /* 0x0000000bff257e24 */ /* 0x010fe2000f8e00ff */
[----:B-1----:R-:W-:Y:S01]  /*00f0*/  ISETP.NE.AND P0, PT, R0, RZ, PT ;  /* 0x000000ff0000720c */ /* 0x002fe20003f05270 */
[----:B0-----:R-:W-:Y:S01]  /*0100*/  IMAD R2, R3, UR38, R0 ;  /* 0x0000002603027c24 */ /* 0x001fe2000f8e0200 */
[----:B---3--:R-:W-:-:S03]  /*0110*/  UIMAD UR38, UR38, UR4, URZ ;  /* 0x00000004262672a4 */ /* 0x008fc6000f8e02ff */
[----:B------:R-:W-:-:S04]  /*0120*/  VIADD R2, R2, UR10 ;  /* 0x0000000a02027c36 */ /* 0x000fc80008000000 */
[----:B------:R-:W-:-:S04]  /*0130*/  IMAD R37, R37, UR38, R2 ;  /* 0x0000002625257c24 */ /* 0x000fc8000f8e0202 */
[----:B--2---:R-:W-:Y:S05]  /*0140*/  @P0 BRA `(.L_x_2) ;  /* 0x0000000400540947 */ /* 0x004fea0003800000 */
[----:B------:R-:W0:Y:S01]  /*0150*/  LDC.64 R4, c[0x0][0x3a8] ;  /* 0x0000ea00ff047b82 */ /* 0x000e220000000a00 */
[----:B------:R-:W1:Y:S01]  /*0160*/  S2R R9, SR_CgaCtaId ;  /* 0x0000000000097919 */ /* 0x000e620000008800 */
[----:B------:R-:W-:Y:S01]  /*0170*/  MOV R8, 0x400 ;  /* 0x0000040000087802 */ /* 0x000fe20000000f00 */
[----:B------:R-:W2:Y:S01]  /*0180*/  LDCU UR9, c[0x0][0x398] ;  /* 0x00007300ff0977ac */ /* 0x000ea20008000800 */
[----:B0-----:R-:W3:Y:S01]  /*0190*/  LDG.E R4, desc[UR36][R4.64] ;  /* 0x0000002404047981 */ /* 0x001ee2000c1e1900 */
[----:B--2---:R-:W-:Y:S01]  /*01a0*/  UISETP.NE.AND UP0, UPT, UR9, URZ, UPT ;  /* 0x000000ff0900728c */ /* 0x004fe2000bf05270 */
[----:B-1----:R-:W-:-:S05]  /*01b0*/  LEA R3, R9, R8, 0x18 ;  /* 0x0000000809037211 */ /* 0x002fca00078ec0ff */
[----:B---3--:R0:W-:Y:S03]  /*01c0*/  STS [R3], R4 ;  /* 0x0000000403007388 */ /* 0x0081e60000000800 */
[----:B------:R-:W-:Y:S05]  /*01d0*/  BRA.U !UP0, `(.L_x_3) ;  /* 0x00000005083c7547 */ /* 0x000fea000b800000 */
[----:B------:R-:W-:Y:S02]  /*01e0*/  USHF.R.S32.HI UR4, URZ, 0x1f, UR9 ;  /* 0x0000001fff047899 */ /* 0x000fe40008011409 */
[----:B------:R-:W-:Y:S01]  /*01f0*/  ISETP.LT.U32.AND P0, PT, RZ, UR9, PT ;  /* 0x00000009ff007c0c */ /* 0x000fe2000bf01070 */
[----:B0-----:R-:W-:-:S03]  /*0200*/  IMAD.MOV.U32 R4, RZ, RZ, RZ ;  /* 0x000000ffff047224 */ /* 0x001fc600078e00ff */
[----:B------:R-:W-:-:S05]  /*0210*/  IMAD.U32 R3, RZ, RZ, UR4 ;  /* 0x00000004ff037e24 */ /* 0x000fca000f8e00ff */
[----:B------:R-:W-:Y:S01]  /*0220*/  ISETP.GT.U32.AND.EX P0, PT, R3, RZ, PT, P0 ;  /* 0x000000ff0300720c */ /* 0x000fe20003f04100 */
[----:B------:R-:W-:-:S12]  /*0230*/  IMAD.MOV.U32 R3, RZ, RZ, RZ ;  /* 0x000000ffff037224 */ /* 0x000fd800078e00ff */
[----:B------:R-:W0:Y:S02]  /*0240*/  @!P0 LDC.64 R6, c[0x0][0x390] ;  /* 0x0000e400ff068b82 */ /* 0x000e240000000a00 */
[----:B0-----:R-:W-:-:S05]  /*0250*/  @!P0 IADD3 R6, P1, PT, R3, R6, RZ ;  /* 0x0000000603068210 */ /* 0x001fca0007f3e0ff */
[----:B------:R-:W-:-:S05]  /*0260*/  @!P0 IMAD.X R7, R4, 0x1, R7, P1 ;  /* 0x0000000104078824 */ /* 0x000fca00008e0607 */
[----:B------:R0:W2:Y:S01]  /*0270*/  @!P0 LDG.E.U8 R6, desc[UR36][R6.64] ;  /* 0x0000002406068981 */ /* 0x0000a2000c1e1100 */
[----:B------:R-:W-:Y:S02]  /*0280*/  VIADD R8, R8, 0x4 ;  /* 0x0000000408087836 */ /* 0x000fe40000000000 */
[----:B------:R-:W-:Y:S02]  /*0290*/  IMAD.U32 R11, RZ, RZ, UR4 ;  /* 0x00000004ff0b7e24 */ /* 0x000fe4000f8e00ff */
[----:B------:R-:W-:Y:S01]  /*02a0*/  @!P0 IMAD.MOV.U32 R4, RZ, RZ, RZ ;  /* 0x000000ffff048224 */ /* 0x000fe200078e00ff */
[----:B------:R-:W-:Y:S01]  /*02b0*/  LEA R8, R9, R8, 0x18 ;  /* 0x0000000809087211 */ /* 0x000fe200078ec0ff */
[----:B------:R-:W-:-:S04]  /*02c0*/  IMAD.U32 R15, RZ, RZ, UR4 ;  /* 0x00000004ff0f7e24 */ /* 0x000fc8000f8e00ff */
[----:B------:R-:W-:Y:S02]  /*02d0*/  @!P0 IMAD.IADD R5, R8, 0x1, R3 ;  /* 0x0000000108058824 */ /* 0x000fe400078e0203 */
[----:B------:R-:W-:-:S05]  /*02e0*/  @!P0 IMAD.MOV.U32 R3, RZ, RZ, 0x1 ;  /* 0x00000001ff038424 */ /* 0x000fca00078e00ff */
[C---:B------:R-:W-:Y:S02]  /*02f0*/  ISETP.LT.U32.AND P1, PT, R3.reuse, UR9, PT ;  /* 0x0000000903007c0c */ /* 0x040fe4000bf21070 */
[----:B------:R-:W-:Y:S02]  /*0300*/  IADD3 R9, P2, PT, -R3, UR9, RZ ;  /* 0x0000000903097c10 */ /* 0x000fe4000ff5e1ff */
[----:B------:R-:W-:Y:S02]  /*0310*/  ISETP.GT.U32.AND.EX P1, PT, R11, R4, PT, P1 ;  /* 0x000000040b00720c */ /* 0x000fe40003f24110 */
[----:B------:R-:W-:Y:S02]  /*0320*/  ISETP.LE.U32.AND P3, PT, R9, 0x3, PT ;  /* 0x000000030900780c */ /* 0x000fe40003f63070 */
[----:B0-----:R-:W-:-:S04]  /*0330*/  IADD3.X R7, PT, PT, ~R4, UR4, RZ, P2, !PT ;  /* 0x0000000404077c10 */ /* 0x001fc800097fe5ff */
[----:B------:R-:W-:Y:S01]  /*0340*/  ISETP.LE.U32.OR.EX P1, PT, R7, RZ, !P1, P3 ;  /* 0x000000ff0700720c */ /* 0x000fe20004f23530 */
[----:B--2---:R0:W-:-:S12]  /*0350*/  @!P0 STS.U8 [R5], R6 ;  /* 0x0000000605008388 */ /* 0x0041d80000000000 */
[----:B------:R-:W-:Y:S05]  /*0360*/  @P1 BRA `(.L_x_4) ;  /* 0x00000000005c1947 */ /* 0x000fea0003800000 */
[----:B------:R-:W-:Y:S01]  /*0370*/  UIADD3 UR5, UP0, UPT, UR9, -0x3, URZ ;  /* 0xfffffffd09057890 */ /* 0x000fe2000ff1e0ff */
[----:B------:R-:W-:Y:S01]  /*0380*/  PLOP3.LUT P0, PT, PT, PT, PT, 0x8, 0x80 ;  /* 0x000000000080781c */ /* 0x000fe20003f0e170 */
[----:B------:R-:W1:Y:S02]  /*0390*/  LDCU.64 UR10, c[0x0][0x390] ;  /* 0x00007200ff0a77ac */ /* 0x000e640008000a00 */
[----:B------:R-:W-:-:S12]  /*03a0*/  UIADD3.X UR7, UPT, UPT, UR4, -0x1, URZ, UP0, !UPT ;  /* 0xffffffff04077890 */ /* 0x000fd800087fe4ff */
.L_x_5:
[----:B01----:R-:W-:-:S04]  /*03b0*/  IADD3 R6, P1, PT, R3, UR10, RZ ;  /* 0x0000000a03067c10 */ /* 0x003fc8000ff3e0ff */
[----:B------:R-:W-:-:S05]  /*03c0*/  IADD3.X R7, PT, PT, R4, UR11, RZ, P1, !PT ;  /* 0x0000000b04077c10 */ /* 0x000fca0008ffe4ff */
[----:B--2---:R-:W2:Y:S04]  /*03d0*/  LDG.E.U8 R5, desc[UR36][R6.64] ;  /* 0x0000002406057981 */ /* 0x004ea8000c1e1100 */
[----:B------:R-:W3:Y:S04]  /*03e0*/  LDG.E.U8 R9, desc[UR36][R6.64+0x1] ;  /* 0x0000012406097981 */ /* 0x000ee8000c1e1100 */
[----:B------:R-:W4:Y:S04]  /*03f0*/  LDG.E.U8 R11, desc[UR36][R6.64+0x2] ;  /* 0x00000224060b7981 */ /* 0x000f28000c1e1100 */
[----:B------:R-:W5:Y:S01]  /*0400*/  LDG.E.U8 R13, desc[UR36][R6.64+0x3] ;  /* 0x00000324060d7981 */ /* 0x000f62000c1e1100 */
[C-C-:B------:R-:W-:Y:S01]  /*0410*/  IMAD.IADD R10, R8.reuse, 0x1, R3.reuse ;  /* 0x00000001080a7824 */ /* 0x140fe200078e0203 */
[----:B------:R-:W-:-:S02]  /*0420*/  IADD3 R12, PT, PT, R8, 0x1, R3 ;  /* 0x00000001080c7810 */ /* 0x000fc40007ffe003 */
[C-C-:B------:R-:W-:Y:S02]  /*0430*/  IADD3 R14, PT, PT, R8.reuse, 0x2, R3.reuse ;  /* 0x00000002080e7810 */ /* 0x140fe40007ffe003 */
[----:B------:R-:W-:Y:S02]  /*0440*/  IADD3 R16, PT, PT, R8, 0x3, R3 ;  /* 0x0000000308107810 */ /* 0x000fe40007ffe003 */
[----:B------:R-:W-:-:S05]  /*0450*/  IADD3 R3, P1, PT, R3, 0x4, RZ ;  /* 0x0000000403037810 */ /* 0x000fca0007f3e0ff */
[----:B------:R-:W-:Y:S01]  /*0460*/  IMAD.X R4, RZ, RZ, R4, P1 ;  /* 0x000000ffff047224 */ /* 0x000fe200008e0604 */
[----:B------:R-:W-:-:S04]  /*0470*/  ISETP.GE.U32.AND P1, PT, R3, UR5, PT ;  /* 0x0000000503007c0c */ /* 0x000fc8000bf26070 */
[----:B------:R-:W-:Y:S01]  /*0480*/  ISETP.GE.U32.AND.EX P1, PT, R4, UR7, PT, P1 ;  /* 0x0000000704007c0c */ /* 0x000fe2000bf26110 */
[----:B--2---:R2:W-:Y:S04]  /*0490*/  STS.U8 [R10], R5 ;  /* 0x000000050a007388 */ /* 0x0045e80000000000 */
[----:B---3--:R2:W-:Y:S04]  /*04a0*/  STS.U8 [R12], R9 ;  /* 0x000000090c007388 */ /* 0x0085e80000000000 */
[----:B----4-:R2:W-:Y:S04]  /*04b0*/  STS.U8 [R14], R11 ;  /* 0x0000000b0e007388 */ /* 0x0105e80000000000 */
[----:B-----5:R2:W-:Y:S01]  /*04c0*/  STS.U8 [R16], R13 ;  /* 0x0000000d10007388 */ /* 0x0205e20000000000 */
[----:B------:R-:W-:Y:S05]  /*04d0*/  @!P1 BRA `(.L_x_5) ;  /* 0xfffffffc00b49947 */ /* 0x000fea000383ffff */
.L_x_4:
[C---:B------:R-:W-:Y:S02]  /*04e0*/  ISETP.LT.U32.AND P1, PT, R3.reuse, UR9, PT ;  /* 0x0000000903007c0c */ /* 0x040fe4000bf21070 */
[----:B0-2---:R-:W-:Y:S02]  /*04f0*/  IADD3 R5, P2, PT, -R3, UR9, RZ ;  /* 0x0000000903057c10 */ /* 0x005fe4000ff5e1ff */
[----:B------:R-:W-:Y:S02]  /*0500*/  ISETP.GT.U32.AND.EX P3, PT, R15, R4, PT, P1 ;  /* 0x000000040f00720c */ /* 0x000fe40003f64110 */
[----:B------:R-:W-:Y:S02]  /*0510*/  ISETP.LE.U32.AND P1, PT, R5, 0x1, PT ;  /* 0x000000010500780c */ /* 0x000fe40003f23070 */
[----:B------:R-:W-:-:S04]  /*0520*/  IADD3.X R5, PT, PT, ~R4, UR4, RZ, P2, !PT ;  /* 0x0000000404057c10 */ /* 0x000fc800097fe5ff */
[----:B------:R-:W-:-:S13]  /*0530*/  ISETP.LE.U32.OR.EX P1, PT, R5, RZ, !P3, P1 ;  /* 0x000000ff0500720c */ /* 0x000fda0005f23510 */
[----:B------:R-:W0:Y:S02]  /*0540*/  @!P1 LDC.64 R6, c[0x0][0x390] ;  /* 0x0000e400ff069b82 */ /* 0x000e240000000a00 */
[----:B0-----:R-:W-:-:S05]  /*0550*/  @!P1 IADD3 R6, P2, PT, R3, R6, RZ ;  /* 0x0000000603069210 */ /* 0x001fca0007f5e0ff */
[----:B------:R-:W-:-:S05]  /*0560*/  @!P1 IMAD.X R7, R4, 0x1, R7, P2 ;  /* 0x0000000104079824 */ /* 0x000fca00010e0607 */
[----:B------:R-:W2:Y:S04]  /*0570*/  @!P1 LDG.E.U8 R5, desc[UR36][R6.64] ;  /* 0x0000002406059981 */ /* 0x000ea8000c1e1100 */
[----:B------:R-:W3:Y:S01]  /*0580*/  @!P1 LDG.E.U8 R9, desc[UR36][R6.64+0x1] ;  /* 0x0000012406099981 */ /* 0x000ee2000c1e1100 */
[C-C-:B------:R-:W-:Y:S01]  /*0590*/  @!P1 IMAD.IADD R12, R8.reuse, 0x1, R3.reuse ;  /* 0x00000001080c9824 */ /* 0x140fe200078e0203 */
[----:B------:R-:W-:Y:S02]  /*05a0*/  @!P1 IADD3 R10, PT, PT, R8, 0x1, R3 ;  /* 0x00000001080a9810 */ /* 0x000fe40007ffe003 */
[----:B------:R-:W-:Y:S02]  /*05b0*/  @!P1 IADD3 R3, P2, PT, R3, 0x2, RZ ;  /* 0x0000000203039810 */ /* 0x000fe40007f5e0ff */
[----:B------:R-:W-:-:S03]  /*05c0*/  @!P1 PLOP3.LUT P0, PT, PT, PT, PT, 0x8, 0x80 ;  /* 0x000000000080981c */ /* 0x000fc60003f0e170 */
[----:B------:R-:W-:Y:S01]  /*05d0*/  @!P1 IMAD.X R4, RZ, RZ, R4, P2 ;  /* 0x000000ffff049224 */ /* 0x000fe200010e0604 */
[----:B--2---:R1:W-:Y:S04]  /*05e0*/  @!P1 STS.U8 [R12], R5 ;  /* 0x000000050c009388 */ /* 0x0043e80000000000 */
[----:B---3--:R1:W-:Y:S01]  /*05f0*/  @!P1 STS.U8 [R10], R9 ;  /* 0x000000090a009388 */ /* 0x0083e20000000000 */
[----:B------:R-:W-:-:S04]  /*0600*/  ISETP.LT.U32.AND P1, PT, R3, UR9, PT ;  /* 0x0000000903007c0c */ /* 0x000fc8000bf21070 */
[----:B------:R-:W-:-:S13]  /*0610*/  ISETP.LT.U32.OR.EX P0, PT, R4, UR4, P0, P1 ;  /* 0x0000000404007c0c */ /* 0x000fda0008701510 */
[----:B-1----:R-:W-:Y:S05]  /*0620*/  @!P0 BRA `(.L_x_3) ;  /* 0x0000000000288947 */ /* 0x002fea0003800000 */
[----:B------:R-:W0:Y:S02]  /*0630*/  LDCU.64 UR4, c[0x0][0x390] ;  /* 0x00007200ff0477ac */ /* 0x000e240008000a00 */
[----:B0-----:R-:W-:-:S04]  /*0640*/  IADD3 R6, P0, PT, R3, UR4, RZ ;  /* 0x0000000403067c10 */ /* 0x001fc8000ff1e0ff */
[----:B------:R-:W-:-:S05]  /*0650*/  IADD3.X R7, PT, PT, R4, UR5, RZ, P0, !PT ;  /* 0x0000000504077c10 */ /* 0x000fca00087fe4ff */
[----:B------:R-:W2:Y:S01]  /*0660*/  LDG.E.U8 R6, desc[UR36][R6.64] ;  /* 0x0000002406067981 */ /* 0x000ea2000c1e1100 */
[----:B------:R-:W-:-:S05]  /*0670*/  IMAD.IADD R3, R8, 0x1, R3 ;  /* 0x0000000108037824 */ /* 0x000fca00078e0203 */
[----:B--2---:R1:W-:Y:S01]  /*0680*/  STS.U8 [R3], R6 ;  /* 0x0000000603007388 */ /* 0x0043e20000000000 */
[----:B------:R-:W-:Y:S05]  /*0690*/  BRA `(.L_x_3) ;  /* 0x00000000000c7947 */ /* 0x000fea0003800000 */
.L_x_2:
[----:B------:R-:W-:-:S13]  /*06a0*/  ISETP.GT.U32.AND P0, PT, R0, 0x3f, PT ;  /* 0x0000003f0000780c */ /* 0x000fda0003f04070 */
[----:B------:R-:W-:Y:S05]  /*06b0*/  @P0 BREAK.RELIABLE B7 ;  /* 0x0000000000070942 */ /* 0x000fea0003800100 */
[----:B------:R-:W-:Y:S05]  /*06c0*/  @P0 BRA `(.L_x_6) ;  /* 0x0000000000440947 */ /* 0x000fea0003800000 */
.L_x_3:
[----:B------:R-:W-:Y:S05]  /*06d0*/  BSYNC.RELIABLE B7 ;  /* 0x0000000000077941 */ /* 0x000fea0003800100 */
.L_x_1:
[----:B0-----:R-:W0:Y:S08]  /*06e0*/  LDC.64 R4, c[0x0][0x380] ;  /* 0x0000e000ff047b82 */ /* 0x001e300000000a00 */
[----:B-1----:R-:W1:Y:S01]  /*06f0*/  LDC.64 R6, c[0x0][0x388] ;  /* 0x0000e200ff067b82 */ /* 0x002e620000000a00 */
[----:B0-----:R-:W-:-:S06]  /*0700*/  IMAD.WIDE.U32 R4, R0, 0x4, R4 ;  /* 0x0000000400047825 */ /* 0x001fcc00078e0004 */
[----:B------:R-:W2:Y:S01]  /*0710*/  LDG.E R4, desc[UR36][R4.64] ;  /* 0x0000002404047981 */ /* 0x000ea2000c1e1900 */
[----:B-1----:R-:W-:-:S06]  /*0720*/  IMAD.WIDE.U32 R6, R0, 0x4, R6 ;  /* 0x0000000400067825 */ /* 0x002fcc00078e0006 */
[----:B------:R-:W3:Y:S01]  /*0730*/  LDG.E R6, desc[UR36][R6.64] ;  /* 0x0000002406067981 */ /* 0x000ee2000c1e1900 */
[----:B------:R-:W0:Y:S01]  /*0740*/  S2UR UR7, SR_CgaCtaId ;  /* 0x00000000000779c3 */ /* 0x000e220000008800 */
[----:B------:R-:W-:Y:S02]  /*0750*/  UMOV UR5, 0x400 ;  /* 0x0000040000057882 */ /* 0x000fe40000000000 */
[----:B------:R-:W-:Y:S02]  /*0760*/  UIADD3 UR4, UPT, UPT, UR5, 0x14, URZ ;  /* 0x0000001405047890 */ /* 0x000fe4000fffe0ff */
[----:B------:R-:W-:Y:S02]  /*0770*/  UIADD3 UR5, UPT, UPT, UR5, 0x114, URZ ;  /* 0x0000011405057890 */ /* 0x000fe4000fffe0ff */
[----:B0-----:R-:W-:Y:S02]  /*0780*/  ULEA UR4, UR7, UR4, 0x18 ;  /* 0x0000000407047291 */ /* 0x001fe4000f8ec0ff */
[----:B------:R-:W-:-:S04]  /*0790*/  ULEA UR5, UR7, UR5, 0x18 ;  /* 0x0000000507057291 */ /* 0x000fc8000f8ec0ff */
[C---:B------:R-:W-:Y:S02]  /*07a0*/  LEA R3, R0.reuse, UR4, 0x2 ;  /* 0x0000000400037c11 */ /* 0x040fe4000f8e10ff */
[----:B------:R-:W-:-:S03]  /*07b0*/  LEA R9, R0, UR5, 0x2 ;  /* 0x0000000500097c11 */ /* 0x000fc6000f8e10ff */
[----:B--2---:R0:W-:Y:S04]  /*07c0*/  STS [R3], R4 ;  /* 0x0000000403007388 */ /* 0x0041e80000000800 */
[----:B---3--:R0:W-:Y:S02]  /*07d0*/  STS [R9], R6 ;  /* 0x0000000609007388 */ /* 0x0081e40000000800 */
.L_x_6:
[----:B------:R-:W-:Y:S05]  /*07e0*/  BSYNC.RECONVERGENT B0 ;  /* 0x0000000000007941 */ /* 0x000fea0003800200 */
.L_x_0:
[----:B------:R-:W-:Y:S05]  /*07f0*/  WARPSYNC.ALL ;  /* 0x0000000000007948 */ /* 0x000fea0003800000 */
[----:B------:R-:W1:Y:S08]  /*0800*/  S2UR UR5, SR_CgaCtaId ;  /* 0x00000000000579c3 */ /* 0x000e700000008800 */
[----:B------:R-:W-:Y:S06]  /*0810*/  BAR.SYNC.DEFER_BLOCKING 0x0 ;  /* 0x0000000000007b1d */ /* 0x000fec0000010000 */
[----:B------:R-:W-:-:S02]  /*0820*/  UMOV UR4, 0x400 ;  /* 0x0000040000047882 */ /* 0x000fc40000000000 */
[----:B-1----:R-:W-:-:S09]  /*0830*/  ULEA UR4, UR5, UR4, 0x18 ;  /* 0x0000000405047291 */ /* 0x002fd2000f8ec0ff */
[----:B------:R-:W1:Y:S02]  /*0840*/  LDS R0, [UR4] ;  /* 0x00000004ff007984 */ /* 0x000e640008000800 */
[----:B-1----:R-:W-:-:S04]  /*0850*/  ISETP.GE.AND P0, PT, R2, R0, PT ;  /* 0x000000000200720c */ /* 0x002fc80003f06270 */
[----:B------:R-:W-:-:S13]  /*0860*/  ISETP.GE.U32.OR P0, PT, R2, R37, P0 ;  /* 0x000000250200720c */ /* 0x000fda0000706470 */
[----:B------:R-:W-:Y:S05]  /*0870*/  @P0 EXIT ;  /* 0x000000000000094d */ /* 0x000fea0003800000 */
[----:B------:R-:W1:Y:S01]  /*0880*/  LDCU UR41, c[0x0][0x398] ;  /* 0x00007300ff2977ac */ /* 0x000e620008000800 */
[----:B------:R-:W-:Y:S02]  /*0890*/  UIADD3 UR39, UP0, UP1, UR8, 0x50, UR39 ;  /* 0x0000005008277890 */ /* 0x000fe4000f91e027 */
[----:B------:R-:W-:Y:S02]  /*08a0*/  UIADD3 UR40, UPT, UPT, UR40, 0x10, URZ ;  /* 0x0000001028287890 */ /* 0x000fe4000fffe0ff */
[----:B------:R-:W-:Y:S02]  /*08b0*/  UIADD3.X UR42, UPT, UPT, URZ, URZ, UR6, UP0, UP1 ;  /* 0x000000ffff2a7290 */ /* 0x000fe400087e2406 */
[----:B-1----:R-:W-:-:S12]  /*08c0*/  USHF.R.S32.HI UR41, URZ, 0x1f, UR41 ;  /* 0x0000001fff297899 */ /* 0x002fd80008011429 */
.L_x_19:
[----:B------:R-:W-:Y:S01]  /*08d0*/  IMAD.HI R5, R2, 0x66666667, RZ ;  /* 0x6666666702057827 */ /* 0x000fe200078e02ff */
[----:B------:R-:W-:Y:S05]  /*08e0*/  YIELD ;  /* 0x0000000000007946 */ /* 0x000fea0003800000 */
[----:B------:R-:W-:Y:S01]  /*08f0*/  SHF.R.U32.HI R8, RZ, 0x1f, R5 ;  /* 0x0000001fff087819 */ /* 0x000fe20000011605 */
[----:B------:R-:W-:Y:S01]  /*0900*/  BSSY.RECONVERGENT B0, `(.L_x_7) ;  /* 0x000008c000007945 */ /* 0x000fe20003800200 */
[----:B0-----:R-:W-:Y:S02]  /*0910*/  IMAD.MOV.U32 R4, RZ, RZ, 0xb ;  /* 0x0000000bff047424 */ /* 0x001fe400078e00ff */
[----:B------:R-:W-:-:S05]  /*0920*/  LEA.HI R3, R5, R8, RZ, 0x1e ;  /* 0x0000000805037211 */ /* 0x000fca00078ff0ff */
[----:B------:R-:W-:-:S04]  /*0930*/  IMAD R3, R3, -0xa, R2 ;  /* 0xfffffff603037824 */ /* 0x000fc800078e0202 */
[----:B------:R-:W-:Y:S02]  /*0940*/  VIADD R6, R3, 0x30 ;  /* 0x0000003003067836 */ /* 0x000fe40000000000 */
[----:B------:R-:W-:-:S03]  /*0950*/  VIADD R3, R2, 0x9 ;  /* 0x0000000902037836 */ /* 0x000fc60000000000 */
[----:B------:R0:W-:Y:S02]  /*0960*/  STL.U8 [R1+0xb], R6 ;  /* 0x00000b0601007387 */ /* 0x0001e40000100000 */
[----:B------:R-:W-:-:S13]  /*0970*/  ISETP.GE.U32.AND P0, PT, R3, 0x13, PT ;  /* 0x000000130300780c */ /* 0x000fda0003f06070 */
[----:B0-----:R-:W-:Y:S05]  /*0980*/  @!P0 BRA `(.L_x_8) ;  /* 0x00000008000c8947 */ /* 0x001fea0003800000 */
[----:B------:R-:W-:-:S05]  /*0990*/  LEA.HI.SX32 R3, R5, R8, 0x1e ;  /* 0x0000000805037211 */ /* 0x000fca00078ff2ff */
[----:B------:R-:W-:-:S05]  /*09a0*/  IMAD.HI R4, R3, 0x66666667, RZ ;  /* 0x6666666703047827 */ /* 0x000fca00078e02ff */
[----:B------:R-:W-:-:S04]  /*09b0*/  SHF.R.U32.HI R5, RZ, 0x1f, R4 ;  /* 0x0000001fff057819 */ /* 0x000fc80000011604 */
[----:B------:R-:W-:-:S05]  /*09c0*/  LEA.HI R4, R4, R5, RZ, 0x1e ;  /* 0x0000000504047211 */ /* 0x000fca00078ff0ff */
[----:B------:R-:W-:Y:S02]  /*09d0*/  IMAD R4, R4, -0xa, R3 ;  /* 0xfffffff604047824 */ /* 0x000fe400078e0203 */
[----:B------:R-:W-:Y:S02]  /*09e0*/  VIADD R3, R3, 0x9 ;  /* 0x0000000903037836 */ /* 0x000fe40000000000 */
[----:B------:R-:W-:Y:S02]  /*09f0*/  VIADD R6, R4, 0x30 ;  /* 0x0000003004067836 */ /* 0x000fe40000000000 */
[----:B------:R-:W-:Y:S01]  /*0a00*/  IMAD.MOV.U32 R4, RZ, RZ, 0xa ;  /* 0x0000000aff047424 */ /* 0x000fe200078e00ff */
[----:B------:R-:W-:Y:S02]  /*0a10*/  ISETP.GE.U32.AND P0, PT, R3, 0x13, PT ;  /* 0x000000130300780c */ /* 0x000fe40003f06070 */
[----:B------:R0:W-:Y:S11]  /*0a20*/  STL.U8 [R1+0xa], R6 ;  /* 0x00000a0601007387 */ /* 0x0001f60000100000 */
[----:B0-----:R-:W-:Y:S05]  /*0a30*/  @!P0 BRA `(.L_x_8) ;  /* 0x0000000400e08947 */ /* 0x001fea0003800000 */
[----:B------:R-:W-:-:S05]  /*0a40*/  IMAD.HI R3, R2, 0x51eb851f, RZ ;  /* 0x51eb851f02037827 */ /* 0x000fca00078e02ff */
[----:B------:R-:W-:-:S04]  /*0a50*/  SHF.R.U32.HI R4, RZ, 0x1f, R3 ;  /* 0x0000001fff047819 */ /* 0x000fc80000011603 */
        /* <DEDUP_REMOVED lines=39> */
[----:B------:R-:W-:-:S04]  /*0cd0*/  LEA.HI.SX32 R3, R3, R4, 0x13 ;  /* 0x0000000403037211 */ /* 0x000fc800078f9aff */
[----:B------:R-:W-:-:S05]  /*0ce0*/  PRMT R4, R3, 0x9910, RZ ;  /* 0x0000991003047816 */ /* 0x000fca00000000ff */
[----:B------:R-:W-:-:S05]  /*0cf0*/  IMAD R4, R4, 0x6667, RZ ;  /* 0x0000666704047824 */ /* 0x000fca00078e02ff */
[----:B------:R-:W-:-:S04]  /*0d00*/  SHF.R.S32.HI R4, RZ, 0x10, R4 ;  /* 0x00000010ff047819 */ /* 0x000fc80000011404 */
[----:B------:R-:W-:-:S04]  /*0d10*/  LOP3.LUT R5, R4, 0xffff, RZ, 0xc0, !PT ;  /* 0x0000ffff04057812 */ /* 0x000fc800078ec0ff */
[----:B------:R-:W-:-:S04]  /*0d20*/  SHF.R.U32.HI R4, RZ, 0xf, R5 ;  /* 0x0000000fff047819 */ /* 0x000fc80000011605 */
[----:B------:R-:W-:-:S04]  /*0d30*/  LEA.HI R4, R5, R4, RZ, 0x1e ;  /* 0x0000000405047211 */ /* 0x000fc800078ff0ff */
[----:B------:R-:W-:-:S05]  /*0d40*/  PRMT R4, R4, 0x9910, RZ ;  /* 0x0000991004047816 */ /* 0x000fca00000000ff */
[----:B------:R-:W-:-:S04]  /*0d50*/  IMAD R4, R4, 0xa, RZ ;  /* 0x0000000a04047824 */ /* 0x000fc800078e02ff */
[----:B------:R-:W-:-:S05]  /*0d60*/  IMAD.MOV R4, RZ, RZ, -R4 ;  /* 0x000000ffff047224 */ /* 0x000fca00078e0a04 */
[----:B------:R-:W-:Y:S01]  /*0d70*/  PRMT R6, R4, 0x7710, RZ ;  /* 0x0000771004067816 */ /* 0x000fe200000000ff */
[----:B------:R-:W-:-:S03]  /*0d80*/  IMAD.MOV.U32 R4, RZ, RZ, 0x6 ;  /* 0x00000006ff047424 */ /* 0x000fc600078e00ff */
[C---:B------:R-:W-:Y:S01]  /*0d90*/  IADD3 R6, PT, PT, R3.reuse, 0x30, R6 ;  /* 0x0000003003067810 */ /* 0x040fe20007ffe006 */
[----:B------:R-:W-:-:S04]  /*0da0*/  VIADD R3, R3, 0x9 ;  /* 0x0000000903037836 */ /* 0x000fc80000000000 */
[----:B------:R0:W-:Y:S01]  /*0db0*/  STL.U8 [R1+0x6], R6 ;  /* 0x0000060601007387 */ /* 0x0001e20000100000 */
[----:B------:R-:W-:-:S13]  /*0dc0*/  ISETP.GE.U32.AND P0, PT, R3, 0x13, PT ;  /* 0x000000130300780c */ /* 0x000fda0003f06070 */
        /* <DEDUP_REMOVED lines=42> */
[C---:B------:R-:W-:Y:S01]  /*1070*/  PRMT R3, R4.reuse, 0x9910, RZ ;  /* 0x0000991004037816 */ /* 0x040fe200000000ff */
[----:B------:R-:W-:-:S04]  /*1080*/  VIADD R7, R4, 0x9 ;  /* 0x0000000904077836 */ /* 0x000fc80000000000 */
[----:B------:R-:W-:Y:S01]  /*1090*/  IMAD R3, R3, 0x67, RZ ;  /* 0x0000006703037824 */ /* 0x000fe200078e02ff */
[----:B------:R-:W-:-:S04]  /*10a0*/  ISETP.GE.U32.AND P0, PT, R7, 0x13, PT ;  /* 0x000000130700780c */ /* 0x000fc80003f06070 */
[C---:B------:R-:W-:Y:S02]  /*10b0*/  LOP3.LUT R5, R3.reuse, 0xffff, RZ, 0xc0, !PT ;  /* 0x0000ffff03057812 */ /* 0x040fe400078ec0ff */
[----:B------:R-:W-:Y:S02]  /*10c0*/  PRMT R6, R3, 0x9910, RZ ;  /* 0x0000991003067816 */ /* 0x000fe400000000ff */
[----:B------:R-:W-:-:S04]  /*10d0*/  SHF.R.U32.HI R3, RZ, 0xf, R5 ;  /* 0x0000000fff037819 */ /* 0x000fc80000011605 */
[----:B------:R-:W-:Y:S01]  /*10e0*/  LEA.HI.SX32 R3, R6, R3, 0x16 ;  /* 0x0000000306037211 */ /* 0x000fe200078fb2ff */
[----:B------:R-:W-:-:S03]  /*10f0*/  @P0 IMAD.HI R5, R2, 0x44b82fa1, RZ ;  /* 0x44b82fa102050827 */ /* 0x000fc600078e02ff */
[----:B------:R-:W-:Y:S02]  /*1100*/  PRMT R3, R3, 0x9910, RZ ;  /* 0x0000991003037816 */ /* 0x000fe400000000ff */
[----:B------:R-:W-:-:S03]  /*1110*/  @P0 SHF.R.U32.HI R6, RZ, 0x1f, R5 ;  /* 0x0000001fff060819 */ /* 0x000fc60000011605 */
[----:B------:R-:W-:Y:S01]  /*1120*/  IMAD R3, R3, 0xa, RZ ;  /* 0x0000000a03037824 */ /* 0x000fe200078e02ff */
[----:B------:R-:W-:-:S03]  /*1130*/  @P0 LEA.HI.SX32 R6, R5, R6, 0x4 ;  /* 0x0000000605060211 */ /* 0x000fc600078f22ff */
[----:B------:R-:W-:Y:S02]  /*1140*/  IMAD.MOV R3, RZ, RZ, -R3 ;  /* 0x000000ffff037224 */ /* 0x000fe400078e0a03 */
[----:B------:R-:W-:-:S03]  /*1150*/  @P0 VIADD R8, R6, 0x30 ;  /* 0x0000003006080836 */ /* 0x000fc60000000000 */
[----:B------:R-:W-:Y:S02]  /*1160*/  PRMT R3, R3, 0x7710, RZ ;  /* 0x0000771003037816 */ /* 0x000fe400000000ff */
[----:B------:R0:W-:Y:S02]  /*1170*/  @P0 STL.U8 [R1+0x2], R8 ;  /* 0x0000020801000387 */ /* 0x0001e40000100000 */
[----:B------:R-:W-:Y:S01]  /*1180*/  IADD3 R6, PT, PT, R4, 0x30, R3 ;  /* 0x0000003004067810 */ /* 0x000fe20007ffe003 */
[----:B------:R-:W-:Y:S02]  /*1190*/  IMAD.MOV.U32 R4, RZ, RZ, 0x3 ;  /* 0x00000003ff047424 */ /* 0x000fe400078e00ff */
[----:B------:R-:W-:Y:S02]  /*11a0*/  @P0 IMAD.MOV.U32 R4, RZ, RZ, 0x2 ;  /* 0x00000002ff040424 */ /* 0x000fe400078e00ff */
[----:B------:R0:W-:Y:S05]  /*11b0*/  STL.U8 [R1+0x3], R6 ;  /* 0x0000030601007387 */ /* 0x0001ea0000100000 */
.L_x_8:
[----:B------:R-:W-:Y:S05]  /*11c0*/  BSYNC.RECONVERGENT B0 ;  /* 0x0000000000007941 */ /* 0x000fea0003800200 */
.L_x_7:
[----:B0-----:R-:W0:Y:S01]  /*11d0*/  LDC R6, c[0x0][0x398] ;  /* 0x0000e600ff067b82 */ /* 0x001e220000000800 */
[----:B------:R-:W-:-:S05]  /*11e0*/  IADD3 R5, PT, PT, -R4, 0xc, RZ ;  /* 0x0000000c04057810 */ /* 0x000fca0007ffe1ff */
[----:B0-----:R-:W-:Y:S01]  /*11f0*/  IMAD.IADD R38, R5, 0x1, R6 ;  /* 0x0000000105267824 */ /* 0x001fe200078e0206 */
[----:B------:R-:W-:-:S03]  /*1200*/  ISETP.NE.AND P0, PT, R6, RZ, PT ;  /* 0x000000ff0600720c */ /* 0x000fc60003f05270 */
[----:B------:R-:W-:-:S05]  /*1210*/  VIADD R3, R38, 0x4 ;  /* 0x0000000426037836 */ /* 0x000fca0000000000 */
[----:B------:R-:W-:-:S04]  /*1220*/  SHF.R.S32.HI R8, RZ, 0x1f, R3 ;  /* 0x0000001fff087819 */ /* 0x000fc80000011403 */
[----:B------:R-:W-:-:S04]  /*1230*/  LEA.HI R8, R8, R3, RZ, 0x2 ;  /* 0x0000000308087211 */ /* 0x000fc800078f10ff */
[----:B------:R-:W-:-:S04]  /*1240*/  SHF.R.S32.HI R8, RZ, 0x2, R8 ;  /* 0x00000002ff087819 */ /* 0x000fc80000011408 */
[----:B------:R-:W-:-:S05]  /*1250*/  LEA R8, R8, UR40, 0x2 ;  /* 0x0000002808087c11 */ /* 0x000fca000f8e10ff */
[----:B------:R0:W-:Y:S01]  /*1260*/  STL [R8+-0x4], RZ ;  /* 0xfffffcff08007387 */ /* 0x0001e20000100800 */
[----:B------:R-:W-:Y:S05]  /*1270*/  @!P0 BRA `(.L_x_9) ;  /* 0x0000000400108947 */ /* 0x000fea0003800000 */
[----:B------:R-:W1:Y:S01]  /*1280*/  S2UR UR5, SR_CgaCtaId ;  /* 0x00000000000579c3 */ /* 0x000e620000008800 */
[----:B------:R-:W-:Y:S01]  /*1290*/  IMAD.U32 R3, RZ, RZ, UR41 ;  /* 0x00000029ff037e24 */ /* 0x000fe2000f8e00ff */
[----:B------:R-:W-:Y:S01]  /*12a0*/  UMOV UR4, 0x400 ;  /* 0x0000040000047882 */ /* 0x000fe20000000000 */
[----:B------:R-:W-:Y:S01]  /*12b0*/  ISETP.GT.U32.AND P0, PT, R6, RZ, PT ;  /* 0x000000ff0600720c */ /* 0x000fe20003f04070 */
[----:B------:R-:W-:Y:S01]  /*12c0*/  UIADD3 UR4, UPT, UPT, UR4, 0x4, URZ ;  /* 0x0000000404047890 */ /* 0x000fe2000fffe0ff */
[----:B------:R-:W-:Y:S02]  /*12d0*/  IMAD.MOV.U32 R13, RZ, RZ, RZ ;  /* 0x000000ffff0d7224 */ /* 0x000fe400078e00ff */
[----:B------:R-:W-:Y:S01]  /*12e0*/  ISETP.GT.U32.AND.EX P0, PT, R3, RZ, PT, P0 ;  /* 0x000000ff0300720c */ /* 0x000fe20003f04100 */
[----:B------:R-:W-:Y:S02]  /*12f0*/  IMAD.MOV.U32 R3, RZ, RZ, RZ ;  /* 0x000000ffff037224 */ /* 0x000fe400078e00ff */
[----:B------:R-:W-:-:S02]  /*1300*/  IMAD.U32 R12, RZ, RZ, UR41 ;  /* 0x00000029ff0c7e24 */ /* 0x000fc4000f8e00ff */
[----:B------:R-:W-:-:S08]  /*1310*/  IMAD.U32 R18, RZ, RZ, UR41 ;  /* 0x00000029ff127e24 */ /* 0x000fd0000f8e00ff */
[----:B------:R-:W-:Y:S02]  /*1320*/  @!P0 IMAD.IADD R9, R1, 0x1, R3 ;  /* 0x0000000101098824 */ /* 0x000fe400078e0203 */
[----:B------:R-:W-:Y:S01]  /*1330*/  @!P0 IMAD.MOV.U32 R3, RZ, RZ, 0x1 ;  /* 0x00000001ff038424 */ /* 0x000fe200078e00ff */
[----:B-1----:R-:W-:-:S04]  /*1340*/  ULEA UR4, UR5, UR4, 0x18 ;  /* 0x0000000405047291 */ /* 0x002fc8000f8ec0ff */
[----:B------:R-:W-:Y:S02]  /*1350*/  IADD3 R10, P3, PT, -R3, R6, RZ ;  /* 0x00000006030a7210 */ /* 0x000fe40007f7e1ff */
[----:B------:R-:W-:Y:S01]  /*1360*/  ISETP.GT.U32.AND P2, PT, R6, R3, PT ;  /* 0x000000030600720c */ /* 0x000fe20003f44070 */
[----:B------:R-:W-:Y:S01]  /*1370*/  IMAD.U32 R7, RZ, RZ, UR4 ;  /* 0x00000004ff077e24 */ /* 0x000fe2000f8e00ff */
[----:B------:R-:W-:Y:S02]  /*1380*/  ISETP.LE.U32.AND P1, PT, R10, 0x3, PT ;  /* 0x000000030a00780c */ /* 0x000fe40003f23070 */
[----:B------:R-:W-:Y:S02]  /*1390*/  ISETP.GT.U32.AND.EX P2, PT, R12, R13, PT, P2 ;  /* 0x0000000d0c00720c */ /* 0x000fe40003f44120 */
[----:B0-----:R0:W1:Y:S01]  /*13a0*/  @!P0 LDS.U8 R8, [R7] ;  /* 0x0000000007088984 */ /* 0x0010620000000000 */
[----:B------:R-:W-:-:S04]  /*13b0*/  IADD3.X R10, PT, PT, ~R13, UR41, RZ, P3, !PT ;  /* 0x000000290d0a7c10 */ /* 0x000fc80009ffe5ff */
[----:B------:R-:W-:Y:S01]  /*13c0*/  ISETP.LE.U32.OR.EX P1, PT, R10, RZ, !P2, P1 ;  /* 0x000000ff0a00720c */ /* 0x000fe20005723510 */
[----:B0-----:R-:W-:Y:S01]  /*13d0*/  @!P0 VIADD R7, R7, 0x1 ;  /* 0x0000000107078836 */ /* 0x001fe20000000000 */
[----:B-1----:R0:W-:Y:S11]  /*13e0*/  @!P0 STL.U8 [R9+0x10], R8 ;  /* 0x0000100809008387 */ /* 0x0021f60000100000 */
[----:B------:R-:W-:Y:S05]  /*13f0*/  @P1 BRA `(.L_x_10) ;  /* 0x0000000000541947 */ /* 0x000fea0003800000 */
[----:B------:R-:W-:Y:S01]  /*1400*/  IMAD.U32 R16, RZ, RZ, UR41 ;  /* 0x00000029ff107e24 */ /* 0x000fe2000f8e00ff */
[----:B------:R-:W-:Y:S01]  /*1410*/  IADD3 R14, P1, PT, R6, -0x3, RZ ;  /* 0xfffffffd060e7810 */ /* 0x000fe20007f3e0ff */
[----:B------:R-:W-:Y:S01]  /*1420*/  BSSY.RECONVERGENT B0, `(.L_x_10) ;  /* 0x0000012000007945 */ /* 0x000fe20003800200 */
[----:B------:R-:W-:Y:S02]  /*1430*/  PLOP3.LUT P0, PT, PT, PT, PT, 0x8, 0x80 ;  /* 0x000000000080781c */ /* 0x000fe40003f0e170 */
[----:B------:R-:W-:-:S11]  /*1440*/  IADD3.X R16, PT, PT, R16, -0x1, RZ, P1, !PT ;  /* 0xffffffff10107810 */ /* 0x000fd60000ffe4ff */
.L_x_11:
[----:B0--3--:R-:W0:Y:S01]  /*1450*/  LDS.U8 R8, [R7] ;  /* 0x0000000007087984 */ /* 0x009e220000000000 */
[----:B------:R-:W-:Y:S01]  /*1460*/  IMAD.IADD R12, R1, 0x1, R3 ;  /* 0x00000001010c7824 */ /* 0x000fe200078e0203 */
[----:B------:R-:W-:Y:S02]  /*1470*/  IADD3 R3, P1, PT, R3, 0x4, RZ ;  /* 0x0000000403037810 */ /* 0x000fe40007f3e0ff */
[----:B------:R-:W1:Y:S03]  /*1480*/  LDS.U8 R9, [R7+0x1] ;  /* 0x0000010007097984 */ /* 0x000e660000000000 */
[----:B------:R-:W-:Y:S01]  /*1490*/  IMAD.X R13, RZ, RZ, R13, P1 ;  /* 0x000000ffff0d7224 */ /* 0x000fe200008e060d */
[----:B------:R-:W2:Y:S01]  /*14a0*/  LDS.U8 R10, [R7+0x2] ;  /* 0x00000200070a7984 */ /* 0x000ea20000000000 */
[----:B------:R-:W-:-:S03]  /*14b0*/  ISETP.GE.U32.AND P1, PT, R3, R14, PT ;  /* 0x0000000e0300720c */ /* 0x000fc60003f26070 */
[----:B------:R3:W4:Y:S01]  /*14c0*/  LDS.U8 R11, [R7+0x3] ;  /* 0x00000300070b7984 */ /* 0x0007220000000000 */
[----:B------:R-:W-:Y:S01]  /*14d0*/  ISETP.GE.U32.AND.EX P1, PT, R13, R16, PT, P1 ;  /* 0x000000100d00720c */ /* 0x000fe20003f26110 */
[----:B---3--:R-:W-:Y:S02]  /*14e0*/  VIADD R7, R7, 0x4 ;  /* 0x0000000407077836 */ /* 0x008fe40000000000 */
[----:B0-----:R3:W-:Y:S04]  /*14f0*/  STL.U8 [R12+0x10], R8 ;  /* 0x000010080c007387 */ /* 0x0017e80000100000 */
[----:B-1----:R3:W-:Y:S04]  /*1500*/  STL.U8 [R12+0x11], R9 ;  /* 0x000011090c007387 */ /* 0x0027e80000100000 */
[----:B--2---:R3:W-:Y:S04]  /*1510*/  STL.U8 [R12+0x12], R10 ;  /* 0x0000120a0c007387 */ /* 0x0047e80000100000 */
[----:B----4-:R3:W-:Y:S01]  /*1520*/  STL.U8 [R12+0x13], R11 ;  /* 0x0000130b0c007387 */ /* 0x0107e20000100000 */
[----:B------:R-:W-:Y:S05]  /*1530*/  @!P1 BRA `(.L_x_11) ;  /* 0xfffffffc00c49947 */ /* 0x000fea000383ffff */
[----:B------:R-:W-:Y:S05]  /*1540*/  BSYNC.RECONVERGENT B0 ;  /* 0x0000000000007941 */ /* 0x000fea0003800200 */
.L_x_10:
[----:B0--3--:R-:W-:Y:S01]  /*1550*/  IADD3 R8, P3, PT, -R3, R6, RZ ;  /* 0x0000000603087210 */ /* 0x009fe20007f7e1ff */
[----:B------:R-:W-:Y:S01]  /*1560*/  BSSY.RECONVERGENT B0, `(.L_x_12) ;  /* 0x0000010000007945 */ /* 0x000fe20003800200 */
[----:B------:R-:W-:Y:S02]  /*1570*/  ISETP.GT.U32.AND P2, PT, R6, R3, PT ;  /* 0x000000030600720c */ /* 0x000fe40003f44070 */
[----:B------:R-:W-:Y:S02]  /*1580*/  ISETP.LE.U32.AND P1, PT, R8, 0x1, PT ;  /* 0x000000010800780c */ /* 0x000fe40003f23070 */
[----:B------:R-:W-:Y:S02]  /*1590*/  ISETP.GT.U32.AND.EX P2, PT, R18, R13, PT, P2 ;  /* 0x0000000d1200720c */ /* 0x000fe40003f44120 */
[----:B------:R-:W-:-:S04]  /*15a0*/  IADD3.X R8, PT, PT, ~R13, UR41, RZ, P3, !PT ;  /* 0x000000290d087c10 */ /* 0x000fc80009ffe5ff */
[----:B------:R-:W-:-:S13]  /*15b0*/  ISETP.LE.U32.OR.EX P1, PT, R8, RZ, !P2, P1 ;  /* 0x000000ff0800720c */ /* 0x000fda0005723510 */
[----:B------:R-:W-:Y:S05]  /*15c0*/  @P1 BRA `(.L_x_13) ;  /* 0x0000000000241947 */ /* 0x000fea0003800000 */
[----:B------:R-:W0:Y:S01]  /*15d0*/  LDS.U8 R8, [R7] ;  /* 0x0000000007087984 */ /* 0x000e220000000000 */
[----:B------:R-:W-:Y:S01]  /*15e0*/  IMAD.IADD R10, R1, 0x1, R3 ;  /* 0x00000001010a7824 */ /* 0x000fe200078e0203 */
[----:B------:R-:W-:Y:S02]  /*15f0*/  IADD3 R3, P1, PT, R3, 0x2, RZ ;  /* 0x0000000203037810 */ /* 0x000fe40007f3e0ff */
[----:B------:R1:W2:Y:S01]  /*1600*/  LDS.U8 R9, [R7+0x1] ;  /* 0x0000010007097984 */ /* 0x0002a20000000000 */
[----:B------:R-:W-:Y:S02]  /*1610*/  PLOP3.LUT P0, PT, PT, PT, PT, 0x8, 0x80 ;  /* 0x000000000080781c */ /* 0x000fe40003f0e170 */
[----:B------:R-:W-:Y:S02]  /*1620*/  IMAD.X R13, RZ, RZ, R13, P1 ;  /* 0x000000ffff0d7224 */ /* 0x000fe400008e060d */
[----:B-1----:R-:W-:Y:S01]  /*1630*/  VIADD R7, R7, 0x2 ;  /* 0x0000000207077836 */ /* 0x002fe20000000000 */
[----:B0-----:R0:W-:Y:S04]  /*1640*/  STL.U8 [R10+0x10], R8 ;  /* 0x000010080a007387 */ /* 0x0011e80000100000 */
[----:B--2---:R0:W-:Y:S04]  /*1650*/  STL.U8 [R10+0x11], R9 ;  /* 0x000011090a007387 */ /* 0x0041e80000100000 */
.L_x_13:
[----:B------:R-:W-:Y:S05]  /*1660*/  BSYNC.RECONVERGENT B0 ;  /* 0x0000000000007941 */ /* 0x000fea0003800200 */
.L_x_12:
[----:B------:R-:W-:-:S04]  /*1670*/  ISETP.LT.U32.AND P1, PT, R3, R6, PT ;  /* 0x000000060300720c */ /* 0x000fc80003f21070 */
[----:B------:R-:W-:-:S13]  /*1680*/  ISETP.LT.U32.OR.EX P0, PT, R13, UR41, P0, P1 ;  /* 0x000000290d007c0c */ /* 0x000fda0008701510 */
[----:B------:R-:W1:Y:S01]  /*1690*/  @P0 LDS.U8 R7, [R7] ;  /* 0x0000000007070984 */ /* 0x000e620000000000 */
[----:B0-----:R-:W-:-:S05]  /*16a0*/  @P0 IMAD.IADD R8, R1, 0x1, R3 ;  /* 0x0000000101080824 */ /* 0x001fca00078e0203 */
[----:B-1----:R1:W-:Y:S02]  /*16b0*/  @P0 STL.U8 [R8+0x10], R7 ;  /* 0x0000100708000387 */ /* 0x0023e40000100000 */
.L_x_9:
[----:B------:R-:W-:Y:S01]  /*16c0*/  BSSY.RECONVERGENT B0, `(.L_x_14) ;  /* 0x000000c000007945 */ /* 0x000fe20003800200 */
[----:B------:R-:W-:Y:S02]  /*16d0*/  IMAD.MOV.U32 R3, RZ, RZ, RZ ;  /* 0x000000ffff037224 */ /* 0x000fe400078e00ff */
[----:B------:R-:W-:-:S07]  /*16e0*/  IMAD.MOV.U32 R9, RZ, RZ, RZ ;  /* 0x000000ffff097224 */ /* 0x000fce00078e00ff */
.L_x_15:
[----:B-12---:R-:W-:-:S06]  /*16f0*/  IADD3 R7, PT, PT, R1, R3, R4 ;  /* 0x0000000301077210 */ /* 0x006fcc0007ffe004 */
[----:B------:R-:W2:Y:S01]  /*1700*/  LDL.U8 R7, [R7] ;  /* 0x0000000007077983 */ /* 0x000ea20000100000 */
[----:B0-----:R-:W-:Y:S02]  /*1710*/  IADD3 R8, PT, PT, R1, R3, R6 ;  /* 0x0000000301087210 */ /* 0x001fe40007ffe006 */
[----:B------:R-:W-:-:S05]  /*1720*/  IADD3 R3, P0, PT, R3, 0x1, RZ ;  /* 0x0000000103037810 */ /* 0x000fca0007f1e0ff */
[----:B------:R-:W-:Y:S01]  /*1730*/  IMAD.X R9, RZ, RZ, R9, P0 ;  /* 0x000000ffff097224 */ /* 0x000fe200000e0609 */
[----:B------:R-:W-:-:S04]  /*1740*/  ISETP.GE.U32.AND P0, PT, R3, R5, PT ;  /* 0x000000050300720c */ /* 0x000fc80003f06070 */
[----:B------:R-:W-:Y:S01]  /*1750*/  ISETP.GE.U32.AND.EX P0, PT, R9, RZ, PT, P0 ;  /* 0x000000ff0900720c */ /* 0x000fe20003f06100 */
[----:B--2---:R2:W-:-:S12]  /*1760*/  STL.U8 [R8+0x10], R7 ;  /* 0x0000100708007387 */ /* 0x0045d80000100000 */
[----:B------:R-:W-:Y:S05]  /*1770*/  @!P0 BRA `(.L_x_15) ;  /* 0xfffffffc00dc8947 */ /* 0x000fea000383ffff */
[----:B------:R-:W-:Y:S05]  /*1780*/  BSYNC.RECONVERGENT B0 ;  /* 0x0000000000007941 */ /* 0x000fea0003800200 */
.L_x_14:
[----:B------:R-:W-:Y:S01]  /*1790*/  IMAD.MOV.U32 R28, RZ, RZ, 0x80 ;  /* 0x00000080ff1c7424 */ /* 0x000fe200078e00ff */
[----:B------:R-:W-:-:S05]  /*17a0*/  IADD3 R3, PT, PT, R1, -R4, R6 ;  /* 0x8000000401037210 */ /* 0x000fca0007ffe006 */
[----:B------:R-:W-:Y:S04]  /*17b0*/  STL.U8 [R3+0x1c], R28 ;  /* 0x00001c1c03007387 */ /* 0x000fe80000100000 */
[----:B------:R-:W3:Y:S04]  /*17c0*/  LDL.128 R24, [R1+0x10] ;  /* 0x0000100001187983 */ /* 0x000ee80000100c00 */
[----:B--2---:R-:W2:Y:S04]  /*17d0*/  LDL.128 R4, [R1+0x20] ;  /* 0x0000200001047983 */ /* 0x004ea80000100c00 */
[----:B------:R-:W4:Y:S01]  /*17e0*/  LDL.128 R8, [R1+0x30] ;  /* 0x0000300001087983 */ /* 0x000f220000100c00 */
[----:B------:R-:W0:Y:S01]  /*17f0*/  S2UR UR5, SR_CgaCtaId ;  /* 0x00000000000579c3 */ /* 0x000e220000008800 */
[----:B------:R-:W-:Y:S01]  /*1800*/  UMOV UR4, 0x400 ;  /* 0x0000040000047882 */ /* 0x000fe20000000000 */
[----:B------:R-:W-:Y:S01]  /*1810*/  ISETP.GE.AND P0, PT, R38, RZ, PT ;  /* 0x000000ff2600720c */ /* 0x000fe20003f06270 */
[----:B------:R-:W5:Y:S01]  /*1820*/  LDL.128 R20, [R1+0x40] ;  /* 0x0000400001147983 */ /* 0x000f620000100c00 */
[----:B0-----:R-:W-:-:S09]  /*1830*/  ULEA UR4, UR5, UR4, 0x18 ;  /* 0x0000000405047291 */ /* 0x001fd2000f8ec0ff */
[----:B------:R-:W0:Y:S04]  /*1840*/  LDS.128 R12, [UR4+0x110] ;  /* 0x00011004ff0c7984 */ /* 0x000e280008000c00 */
[----:B------:R-:W1:Y:S04]  /*1850*/  LDS.128 R16, [UR4+0x10] ;  /* 0x00001004ff107984 */ /* 0x000e680008000c00 */
[----:B------:R-:W1:Y:S04]  /*1860*/  LDS.128 R28, [UR4+0x120] ;  /* 0x00012004ff1c7984 */ /* 0x000e680008000c00 */
[----:B------:R-:W1:Y:S01]  /*1870*/  LDS.128 R32, [UR4+0x20] ;  /* 0x00002004ff207984 */ /* 0x000e620008000c00 */
[----:B---3--:R-:W-:-:S04]  /*1880*/  SEL R24, R24, RZ, P0 ;  /* 0x000000ff18187207 */ /* 0x008fc80000000000 */
[----:B0-----:R-:W-:-:S04]  /*1890*/  IADD3 R12, PT, PT, R13, -0x1, R24 ;  /* 0xffffffff0d0c7810 */ /* 0x001fc80007ffe018 */
[----:B-1----:R-:W-:-:S05]  /*18a0*/  SHF.L.W.U32.HI R3, R12, R17, R12 ;  /* 0x000000110c037219 */ /* 0x002fca0000010e0c */
[----:B------:R-:W-:Y:S01]  /*18b0*/  VIADD R3, R3, 0xefcdab89 ;  /* 0xefcdab8903037836 */ /* 0x000fe20000000000 */
[----:B------:R-:W-:-:S04]  /*18c0*/  ISETP.GT.AND P0, PT, R38, 0x3, PT ;  /* 0x000000032600780c */ /* 0x000fc80003f04270 */
[----:B------:R-:W-:Y:S02]  /*18d0*/  LOP3.LUT R12, R3, 0x98badcfe, RZ, 0xc, !PT ;  /* 0x98badcfe030c7812 */ /* 0x000fe400078e0cff */
[----:B------:R-:W-:Y:S02]  /*18e0*/  SEL R25, R25, RZ, P0 ;  /* 0x000000ff19197207 */ /* 0x000fe40000000000 */
[----:B------:R-:W-:-:S04]  /*18f0*/  LOP3.LUT R12, R12, 0xefcdab89, R3, 0xf8, !PT ;  /* 0xefcdab890c0c7812 */ /* 0x000fc800078ef803 */
[----:B------:R-:W-:Y:S02]  /*1900*/  IADD3 R12, PT, PT, R25, R12, R14 ;  /* 0x0000000c190c7210 */ /* 0x000fe40007ffe00e */
[----:B------:R-:W-:-:S03]  /*1910*/  IADD3 R14, PT, PT, -R18, 0x20, RZ ;  /* 0x00000020120e7810 */ /* 0x000fc60007ffe1ff */
[----:B------:R-:W-:Y:S01]  /*1920*/  VIADD R13, R12, 0x10325476 ;  /* 0x103254760c0d7836 */ /* 0x000fe20000000000 */
[----:B------:R-:W-:-:S04]  /*1930*/  ISETP.GT.AND P0, PT, R38, 0x7, PT ;  /* 0x000000072600780c */ /* 0x000fc80003f04270 */
[----:B------:R-:W-:Y:S02]  /*1940*/  SHF.L.U32 R12, R13, R18, RZ ;  /* 0x000000120d0c7219 */ /* 0x000fe400000006ff */
[----:B------:R-:W-:-:S04]  /*1950*/  SHF.R.U32.HI R14, RZ, R14, R13 ;  /* 0x0000000eff0e7219 */ /* 0x000fc8000001160d */
[----:B------:R-:W-:Y:S02]  /*1960*/  IADD3 R12, PT, PT, R14, R12, R3 ;  /* 0x0000000c0e0c7210 */ /* 0x000fe40007ffe003 */
[----:B------:R-:W-:Y:S02]  /*1970*/  SEL R36, R26, RZ, P0 ;  /* 0x000000ff1a247207 */ /* 0x000fe40000000000 */
[----:B------:R-:W-:-:S04]  /*1980*/  LOP3.LUT R13, R3, 0xefcdab89, R12, 0xe4, !PT ;  /* 0xefcdab89030d7812 */ /* 0x000fc800078ee40c */
[----:B------:R-:W-:-:S05]  /*1990*/  IADD3 R13, PT, PT, R36, R13, R15 ;  /* 0x0000000d240d7210 */ /* 0x000fca0007ffe00f */
[----:B------:R-:W-:Y:S01]  /*19a0*/  VIADD R14, R13, 0x98badcfe ;  /* 0x98badcfe0d0e7836 */ /* 0x000fe20000000000 */
[----:B------:R-:W-:-:S04]  /*19b0*/  IADD3 R13, PT, PT, -R19, 0x20, RZ ;  /* 0x00000020130d7810 */ /* 0x000fc80007ffe1ff */
[----:B------:R-:W-:Y:S02]  /*19c0*/  SHF.L.U32 R19, R14, R19, RZ ;  /* 0x000000130e137219 */ /* 0x000fe400000006ff */
[----:B------:R-:W-:Y:S02]  /*19d0*/  SHF.R.U32.HI R13, RZ, R13, R14 ;  /* 0x0000000dff0d7219 */ /* 0x000fe4000001160e */
[----:B------:R-:W-:Y:S02]  /*19e0*/  ISETP.GT.AND P0, PT, R38, 0xb, PT ;  /* 0x0000000b2600780c */ /* 0x000fe40003f04270 */
[----:B------:R-:W-:Y:S02]  /*19f0*/  IADD3 R16, PT, PT, R13, R19, R12 ;  /* 0x000000130d107210 */ /* 0x000fe40007ffe00c */
[----:B------:R-:W-:Y:S02]  /*1a00*/  SEL R27, R27, RZ, P0 ;  /* 0x000000ff1b1b7207 */ /* 0x000fe40000000000 */
[----:B------:R-:W-:-:S04]  /*1a10*/  LOP3.LUT R13, R12, R16, R3, 0xe2, !PT ;  /* 0x000000100c0d7212 */ /* 0x000fc800078ee203 */
[----:B------:R-:W-:Y:S02]  /*1a20*/  IADD3 R13, PT, PT, R27, R13, R28 ;  /* 0x0000000d1b0d7210 */ /* 0x000fe40007ffe01c */
[----:B------:R-:W-:-:S03]  /*1a30*/  IADD3 R14, PT, PT, -R32, 0x20, RZ ;  /* 0x00000020200e7810 */ /* 0x000fc60007ffe1ff */
[----:B------:R-:W-:-:S05]  /*1a40*/  VIADD R13, R13, 0xefcdab89 ;  /* 0xefcdab890d0d7836 */ /* 0x000fca0000000000 */
[----:B------:R-:W-:Y:S02]  /*1a50*/  SHF.L.U32 R39, R13, R32, RZ ;  /* 0x000000200d277219 */ /* 0x000fe400000006ff */
[----:B------:R-:W-:-:S04]  /*1a60*/  SHF.R.U32.HI R14, RZ, R14, R13 ;  /* 0x0000000eff0e7219 */ /* 0x000fc8000001160d */
[----:B------:R-:W-:Y:S02]  /*1a70*/  IADD3 R39, PT, PT, R14, R39, R16 ;  /* 0x000000270e277210 */ /* 0x000fe40007ffe010 */
[----:B------:R-:W-:Y:S02]  /*1a80*/  ISETP.GT.AND P0, PT, R38, 0xf, PT ;  /* 0x0000000f2600780c */ /* 0x000fe40003f04270 */
[----:B------:R-:W-:-:S04]  /*1a90*/  LOP3.LUT R14, R16, R39, R12, 0xe2, !PT ;  /* 0x00000027100e7212 */ /* 0x000fc800078ee20c */
[----:B------:R-:W-:Y:S02]  /*1aa0*/  IADD3 R14, PT, PT, R29, R14, R3 ;  /* 0x0000000e1d0e7210 */ /* 0x000fe40007ffe003 */
[----:B--2---:R-:W-:Y:S02]  /*1ab0*/  SEL R3, R4, RZ, P0 ;  /* 0x000000ff04037207 */ /* 0x004fe40000000000 */
[----:B------:R-:W-:-:S03]  /*1ac0*/  IADD3 R13, PT, PT, -R33, 0x20, RZ ;  /* 0x00000020210d7810 */ /* 0x000fc60007ffe1ff */
[----:B------:R-:W-:-:S05]  /*1ad0*/  IMAD.IADD R14, R14, 0x1, R3 ;  /* 0x000000010e0e7824 */ /* 0x000fca00078e0203 */
[----:B------:R-:W-:Y:S02]  /*1ae0*/  SHF.L.U32 R4, R14, R33, RZ ;  /* 0x000000210e047219 */ /* 0x000fe400000006ff */
[----:B------:R-:W-:-:S04]  /*1af0*/  SHF.R.U32.HI R13, RZ, R13, R14 ;  /* 0x0000000dff0d7219 */ /* 0x000fc8000001160e */
[----:B------:R-:W-:Y:S02]  /*1b00*/  IADD3 R4, PT, PT, R13, R4, R39 ;  /* 0x000000040d047210 */ /* 0x000fe40007ffe027 */
[----:B------:R-:W-:Y:S02]  /*1b10*/  ISETP.GT.AND P0, PT, R38, 0x13, PT ;  /* 0x000000132600780c */ /* 0x000fe40003f04270 */
[----:B------:R-:W-:Y:S02]  /*1b20*/  LOP3.LUT R13, R39, R4, R16, 0xe2, !PT ;  /* 0x00000004270d7212 */ /* 0x000fe400078ee210 */
[----:B------:R-:W-:Y:S02]  /*1b30*/  SEL R29, R5, RZ, P0 ;  /* 0x000000ff051d7207 */ /* 0x000fe40000000000 */
[----:B------:R-:W-:Y:S02]  /*1b40*/  IADD3 R30, PT, PT, R30, R13, R12 ;  /* 0x0000000d1e1e7210 */ /* 0x000fe40007ffe00c */
[----:B------:R-:W-:-:S03]  /*1b50*/  IADD3 R12, PT, PT, -R34, 0x20, RZ ;  /* 0x00000020220c7810 */ /* 0x000fc60007ffe1ff */
[----:B------:R-:W-:-:S05]  /*1b60*/  IMAD.IADD R5, R30, 0x1, R29 ;  /* 0x000000011e057824 */ /* 0x000fca00078e021d */
[----:B------:R-:W-:Y:S02]  /*1b70*/  SHF.L.U32 R13, R5, R34, RZ ;  /* 0x00000022050d7219 */ /* 0x000fe400000006ff */
[----:B------:R-:W-:-:S04]  /*1b80*/  SHF.R.U32.HI R5, RZ, R12, R5 ;  /* 0x0000000cff057219 */ /* 0x000fc80000011605 */
[----:B------:R-:W-:Y:S02]  /*1b90*/  IADD3 R5, PT, PT, R5, R13, R4 ;  /* 0x0000000d05057210 */ /* 0x000fe40007ffe004 */
[----:B------:R-:W0:Y:S02]  /*1ba0*/  LDS.128 R12, [UR4+0x130] ;  /* 0x00013004ff0c7984 */ /* 0x000e240008000c00 */
[----:B------:R-:W-:-:S04]  /*1bb0*/  LOP3.LUT R17, R4, R5, R39, 0xe2, !PT ;  /* 0x0000000504117212 */ /* 0x000fc800078ee227 */
[----:B------:R-:W-:Y:S02]  /*1bc0*/  IADD3 R31, PT, PT, R31, R17, R16 ;  /* 0x000000111f1f7210 */ /* 0x000fe40007ffe010 */
[----:B------:R-:W1:Y:S01]  /*1bd0*/  LDS.128 R16, [UR4+0x30] ;  /* 0x00003004ff107984 */ /* 0x000e620008000c00 */
[----:B------:R-:W-:-:S04]  /*1be0*/  ISETP.GT.AND P0, PT, R38, 0x17, PT ;  /* 0x000000172600780c */ /* 0x000fc80003f04270 */
[----:B------:R-:W-:-:S05]  /*1bf0*/  SEL R26, R6, RZ, P0 ;  /* 0x000000ff061a7207 */ /* 0x000fca0000000000 */
[----:B------:R-:W-:Y:S01]  /*1c00*/  IMAD.IADD R6, R31, 0x1, R26 ;  /* 0x000000011f067824 */ /* 0x000fe200078e021a */
[----:B------:R-:W-:-:S04]  /*1c10*/  IADD3 R31, PT, PT, -R35, 0x20, RZ ;  /* 0x00000020231f7810 */ /* 0x000fc80007ffe1ff */
[----:B------:R-:W-:Y:S02]  /*1c20*/  SHF.L.U32 R30, R6, R35, RZ ;  /* 0x00000023061e7219 */ /* 0x000fe400000006ff */
[----:B------:R-:W-:-:S04]  /*1c30*/  SHF.R.U32.HI R31, RZ, R31, R6 ;  /* 0x0000001fff1f7219 */ /* 0x000fc80000011606 */
[----:B------:R-:W-:Y:S02]  /*1c40*/  IADD3 R30, PT, PT, R31, R30, R5 ;  /* 0x0000001e1f1e7210 */ /* 0x000fe40007ffe005 */
[----:B------:R-:W-:Y:S02]  /*1c50*/  ISETP.GT.AND P0, PT, R38, 0x1b, PT ;  /* 0x0000001b2600780c */ /* 0x000fe40003f04270 */
[----:B------:R-:W-:Y:S02]  /*1c60*/  LOP3.LUT R6, R5, R30, R4, 0xe2, !PT ;  /* 0x0000001e05067212 */ /* 0x000fe400078ee204 */
[----:B------:R-:W-:Y:S02]  /*1c70*/  SEL R31, R7, RZ, P0 ;  /* 0x000000ff071f7207 */ /* 0x000fe40000000000 */
[----:B0-----:R-:W-:-:S05]  /*1c80*/  IADD3 R6, PT, PT, R12, R6, R39 ;  /* 0x000000060c067210 */ /* 0x001fca0007ffe027 */
[----:B------:R-:W-:Y:S01]  /*1c90*/  IMAD.IADD R7, R6, 0x1, R31 ;  /* 0x0000000106077824 */ /* 0x000fe200078e021f */
[----:B-1----:R-:W-:-:S04]  /*1ca0*/  IADD3 R6, PT, PT, -R16, 0x20, RZ ;  /* 0x0000002010067810 */ /* 0x002fc80007ffe1ff */
[----:B------:R-:W-:Y:S02]  /*1cb0*/  SHF.L.U32 R33, R7, R16, RZ ;  /* 0x0000001007217219 */ /* 0x000fe400000006ff */
[----:B------:R-:W-:-:S04]  /*1cc0*/  SHF.R.U32.HI R6, RZ, R6, R7 ;  /* 0x00000006ff067219 */ /* 0x000fc80000011607 */
[----:B------:R-:W-:Y:S02]  /*1cd0*/  IADD3 R33, PT, PT, R6, R33, R30 ;  /* 0x0000002106217210 */ /* 0x000fe40007ffe01e */
[----:B------:R-:W-:Y:S02]  /*1ce0*/  ISETP.GT.AND P0, PT, R38, 0x1f, PT ;  /* 0x0000001f2600780c */ /* 0x000fe40003f04270 */
[----:B------:R-:W-:Y:S02]  /*1cf0*/  LOP3.LUT R6, R30, R33, R5, 0xe2, !PT ;  /* 0x000000211e067212 */ /* 0x000fe400078ee205 */
[----:B----4-:R-:W-:Y:S02]  /*1d00*/  SEL R28, R8, RZ, P0 ;  /* 0x000000ff081c7207 */ /* 0x010fe40000000000 */
[----:B------:R-:W-:Y:S02]  /*1d10*/  IADD3 R13, PT, PT, R13, R6, R4 ;  /* 0x000000060d0d7210 */ /* 0x000fe40007ffe004 */
        /* <DEDUP_REMOVED lines=26> */
[----:B------:R-:W-:-:S04]  /*1ec0*/  LOP3.LUT R10, R9, R16, R8, 0xe2, !PT ;  /* 0x00000010090a7212 */ /* 0x000fc800078ee208 */
[----:B0-----:R-:W-:Y:S02]  /*1ed0*/  IADD3 R4, PT, PT, R4, R10, R33 ;  /* 0x0000000a04047210 */ /* 0x001fe40007ffe021 */
[----:B------:R-:W-:-:S05]  /*1ee0*/  SEL R33, R11, RZ, P0 ;  /* 0x000000ff0b217207 */ /* 0x000fca0000000000 */
[----:B------:R-:W-:Y:S01]  /*1ef0*/  IMAD.IADD R11, R4, 0x1, R33 ;  /* 0x00000001040b7824 */ /* 0x000fe200078e0221 */
[----:B-1----:R-:W-:-:S04]  /*1f00*/  IADD3 R4, PT, PT, -R12, 0x20, RZ ;  /* 0x000000200c047810 */ /* 0x002fc80007ffe1ff */
[----:B------:R-:W-:Y:S02]  /*1f10*/  SHF.L.U32 R17, R11, R12, RZ ;  /* 0x0000000c0b117219 */ /* 0x000fe400000006ff */
[----:B------:R-:W-:-:S04]  /*1f20*/  SHF.R.U32.HI R4, RZ, R4, R11 ;  /* 0x00000004ff047219 */ /* 0x000fc8000001160b */
[----:B------:R-:W-:Y:S02]  /*1f30*/  IADD3 R17, PT, PT, R4, R17, R16 ;  /* 0x0000001104117210 */ /* 0x000fe40007ffe010 */
[----:B------:R-:W-:Y:S02]  /*1f40*/  ISETP.GT.AND P0, PT, R38, 0x2f, PT ;  /* 0x0000002f2600780c */ /* 0x000fe40003f04270 */
[----:B------:R-:W-:Y:S02]  /*1f50*/  LOP3.LUT R4, R16, R17, R9, 0xe2, !PT ;  /* 0x0000001110047212 */ /* 0x000fe400078ee209 */
[----:B-----5:R-:W-:Y:S02]  /*1f60*/  SEL R20, R20, RZ, P0 ;  /* 0x000000ff14147207 */ /* 0x020fe40000000000 */
[----:B------:R-:W-:-:S05]  /*1f70*/  IADD3 R5, PT, PT, R5, R4, R8 ;  /* 0x0000000405057210 */ /* 0x000fca0007ffe008 */
        /* <DEDUP_REMOVED lines=8> */
[----:B------:R-:W-:Y:S02]  /*2000*/  IADD3 R4, PT, PT, R6, R4, R9 ;  /* 0x0000000406047210 */ /* 0x000fe40007ffe009 */
[----:B------:R-:W0:Y:S03]  /*2010*/  LDS.128 R8, [UR4+0x150] ;  /* 0x00015004ff087984 */ /* 0x000e260008000c00 */
[----:B------:R-:W-:Y:S01]  /*2020*/  IMAD.IADD R5, R4, 0x1, R21 ;  /* 0x0000000104057824 */ /* 0x000fe200078e0215 */
[----:B------:R-:W-:-:S04]  /*2030*/  IADD3 R4, PT, PT, -R14, 0x20, RZ ;  /* 0x000000200e047810 */ /* 0x000fc80007ffe1ff */
[----:B------:R-:W-:Y:S02]  /*2040*/  SHF.L.U32 R13, R5, R14, RZ ;  /* 0x0000000e050d7219 */ /* 0x000fe400000006ff */
[----:B------:R-:W-:-:S04]  /*2050*/  SHF.R.U32.HI R4, RZ, R4, R5 ;  /* 0x00000004ff047219 */ /* 0x000fc80000011605 */
[----:B------:R-:W-:-:S04]  /*2060*/  IADD3 R13, PT, PT, R4, R13, R12 ;  /* 0x0000000d040d7210 */ /* 0x000fc80007ffe00c */
[----:B------:R-:W-:Y:S02]  /*2070*/  LOP3.LUT R4, R12, R13, R17, 0xe2, !PT ;  /* 0x0000000d0c047212 */ /* 0x000fe400078ee211 */
[C---:B------:R-:W-:Y:S02]  /*2080*/  ISETP.GT.AND P0, PT, R38.reuse, 0x37, PT ;  /* 0x000000372600780c */ /* 0x040fe40003f04270 */
[----:B------:R-:W-:Y:S02]  /*2090*/  IADD3 R19, PT, PT, R7, R4, R16 ;  /* 0x0000000407137210 */ /* 0x000fe40007ffe010 */
[----:B------:R-:W1:Y:S09]  /*20a0*/  LDS.128 R4, [UR4+0x50] ;  /* 0x00005004ff047984 */ /* 0x000e720008000c00 */
[----:B------:R-:W-:-:S04]  /*20b0*/  @!P0 IMAD.SHL.U32 R22, R38, 0x8, RZ ;  /* 0x0000000826168824 */ /* 0x000fc800078e00ff */
[----:B------:R-:W-:Y:S01]  /*20c0*/  IMAD.IADD R14, R19, 0x1, R22 ;  /* 0x00000001130e7824 */ /* 0x000fe200078e0216 */
[----:B------:R-:W-:Y:S02]  /*20d0*/  IADD3 R19, PT, PT, -R15, 0x20, RZ ;  /* 0x000000200f137810 */ /* 0x000fe40007ffe1ff */
[----:B------:R-:W-:Y:S02]  /*20e0*/  ISETP.GE.AND P0, PT, R38, 0x3c, PT ;  /* 0x0000003c2600780c */ /* 0x000fe40003f06270 */
[----:B------:R-:W-:Y:S02]  /*20f0*/  SHF.L.U32 R34, R14, R15, RZ ;  /* 0x0000000f0e227219 */ /* 0x000fe400000006ff */
[----:B------:R-:W-:-:S04]  /*2100*/  SHF.R.U32.HI R19, RZ, R19, R14 ;  /* 0x00000013ff137219 */ /* 0x000fc8000001160e */
[----:B------:R-:W-:-:S04]  /*2110*/  IADD3 R34, PT, PT, R19, R34, R13 ;  /* 0x0000002213227210 */ /* 0x000fc80007ffe00d */
[----:B------:R-:W-:Y:S01]  /*2120*/  LOP3.LUT R15, R13, R34, R12, 0xe2, !PT ;  /* 0x000000220d0f7212 */ /* 0x000fe200078ee20c */
[----:B------:R-:W-:Y:S02]  /*2130*/  IMAD.MOV.U32 R14, RZ, RZ, RZ ;  /* 0x000000ffff0e7224 */ /* 0x000fe400078e00ff */
[----:B------:R-:W-:Y:S01]  /*2140*/  @P0 IMAD.MOV.U32 R14, RZ, RZ, R23 ;  /* 0x000000ffff0e0224 */ /* 0x000fe200078e0017 */
[----:B0-----:R-:W-:-:S05]  /*2150*/  IADD3 R15, PT, PT, R8, R15, R17 ;  /* 0x0000000f080f7210 */ /* 0x001fca0007ffe011 */
[----:B------:R-:W-:Y:S01]  /*2160*/  IMAD.IADD R15, R15, 0x1, R14 ;  /* 0x000000010f0f7824 */ /* 0x000fe200078e020e */
[----:B-1----:R-:W-:-:S04]  /*2170*/  IADD3 R8, PT, PT, -R4, 0x20, RZ ;  /* 0x0000002004087810 */ /* 0x002fc80007ffe1ff */
[----:B------:R-:W-:Y:S02]  /*2180*/  SHF.L.U32 R35, R15, R4, RZ ;  /* 0x000000040f237219 */ /* 0x000fe400000006ff */
[----:B------:R-:W-:-:S04]  /*2190*/  SHF.R.U32.HI R8, RZ, R8, R15 ;  /* 0x00000008ff087219 */ /* 0x000fc8000001160f */
[----:B------:R-:W-:-:S04]  /*21a0*/  IADD3 R35, PT, PT, R8, R35, R34 ;  /* 0x0000002308237210 */ /* 0x000fc80007ffe022 */
[----:B------:R-:W-:-:S04]  /*21b0*/  LOP3.LUT R4, R34, R13, R35, 0xb8, !PT ;  /* 0x0000000d22047212 */ /* 0x000fc800078eb823 */
[----:B------:R-:W-:Y:S02]  /*21c0*/  IADD3 R4, PT, PT, R9, R4, R12 ;  /* 0x0000000409047210 */ /* 0x000fe40007ffe00c */
[----:B------:R-:W-:-:S03]  /*21d0*/  IADD3 R9, PT, PT, -R5, 0x20, RZ ;  /* 0x0000002005097810 */ /* 0x000fc60007ffe1ff */
[----:B------:R-:W-:-:S05]  /*21e0*/  IMAD.IADD R4, R25, 0x1, R4 ;  /* 0x0000000119047824 */ /* 0x000fca00078e0204 */
[----:B------:R-:W-:Y:S02]  /*21f0*/  SHF.L.U32 R8, R4, R5, RZ ;  /* 0x0000000504087219 */ /* 0x000fe400000006ff */
[----:B------:R-:W-:Y:S01]  /*2200*/  SHF.R.U32.HI R4, RZ, R9, R4 ;  /* 0x00000009ff047219 */ /* 0x000fe20000011604 */
[----:B------:R-:W-:-:S03]  /*2210*/  UMOV UR4, 0x400 ;  /* 0x0000040000047882 */ /* 0x000fc60000000000 */
[----:B------:R-:W-:Y:S01]  /*2220*/  IADD3 R4, PT, PT, R4, R8, R35 ;  /* 0x0000000804047210 */ /* 0x000fe20007ffe023 */
[----:B------:R-:W-:-:S03]  /*2230*/  ULEA UR4, UR5, UR4, 0x18 ;  /* 0x0000000405047291 */ /* 0x000fc6000f8ec0ff */
[----:B------:R-:W-:-:S04]  /*2240*/  LOP3.LUT R5, R35, R34, R4, 0xb8, !PT ;  /* 0x0000002223057212 */ /* 0x000fc800078eb804 */
[----:B------:R-:W-:Y:S02]  /*2250*/  IADD3 R5, PT, PT, R10, R5, R13 ;  /* 0x000000050a057210 */ /* 0x000fe40007ffe00d */
[----:B------:R-:W0:Y:S01]  /*2260*/  LDS.128 R12, [UR4+0x160] ;  /* 0x00016004ff0c7984 */ /* 0x000e220008000c00 */
[----:B------:R-:W-:Y:S02]  /*2270*/  IADD3 R8, PT, PT, -R6, 0x20, RZ ;  /* 0x0000002006087810 */ /* 0x000fe40007ffe1ff */
[----:B------:R-:W-:Y:S01]  /*2280*/  IMAD.IADD R5, R26, 0x1, R5 ;  /* 0x000000011a057824 */ /* 0x000fe200078e0205 */
[----:B------:R-:W1:Y:S04]  /*2290*/  LDS.128 R16, [UR4+0x60] ;  /* 0x00006004ff107984 */ /* 0x000e680008000c00 */
[----:B------:R-:W-:-:S02]  /*22a0*/  SHF.L.U32 R9, R5, R6, RZ ;  /* 0x0000000605097219 */ /* 0x000fc400000006ff */
[----:B------:R-:W-:-:S04]  /*22b0*/  SHF.R.U32.HI R5, RZ, R8, R5 ;  /* 0x00000008ff057219 */ /* 0x000fc80000011605 */
[----:B------:R-:W-:-:S04]  /*22c0*/  IADD3 R5, PT, PT, R5, R9, R4 ;  /* 0x0000000905057210 */ /* 0x000fc80007ffe004 */
[----:B------:R-:W-:-:S04]  /*22d0*/  LOP3.LUT R6, R4, R35, R5, 0xb8, !PT ;  /* 0x0000002304067212 */ /* 0x000fc800078eb805 */
[----:B------:R-:W-:Y:S02]  /*22e0*/  IADD3 R6, PT, PT, R11, R6, R34 ;  /* 0x000000060b067210 */ /* 0x000fe40007ffe022 */
[----:B------:R-:W-:-:S03]  /*22f0*/  IADD3 R9, PT, PT, -R7, 0x20, RZ ;  /* 0x0000002007097810 */ /* 0x000fc60007ffe1ff */
[----:B------:R-:W-:-:S05]  /*2300*/  IMAD.IADD R6, R33, 0x1, R6 ;  /* 0x0000000121067824 */ /* 0x000fca00078e0206 */
[----:B------:R-:W-:Y:S02]  /*2310*/  SHF.L.U32 R34, R6, R7, RZ ;  /* 0x0000000706227219 */ /* 0x000fe400000006ff */
[----:B------:R-:W-:-:S04]  /*2320*/  SHF.R.U32.HI R9, RZ, R9, R6 ;  /* 0x00000009ff097219 */ /* 0x000fc80000011606 */
[----:B------:R-:W-:-:S04]  /*2330*/  IADD3 R34, PT, PT, R9, R34, R5 ;  /* 0x0000002209227210 */ /* 0x000fc80007ffe005 */
[----:B------:R-:W-:-:S04]  /*2340*/  LOP3.LUT R6, R5, R4, R34, 0xb8, !PT ;  /* 0x0000000405067212 */ /* 0x000fc800078eb822 */
[----:B0-----:R-:W-:Y:S02]  /*2350*/  IADD3 R35, PT, PT, R12, R6, R35 ;  /* 0x000000060c237210 */ /* 0x001fe40007ffe023 */
[----:B-1----:R-:W-:-:S03]  /*2360*/  IADD3 R6, PT, PT, -R16, 0x20, RZ ;  /* 0x0000002010067810 */ /* 0x002fc60007ffe1ff */
[----:B------:R-:W-:-:S05]  /*2370*/  IMAD.IADD R35, R24, 0x1, R35 ;  /* 0x0000000118237824 */ /* 0x000fca00078e0223 */
        /* <DEDUP_REMOVED lines=11> */
[----:B------:R-:W-:Y:S02]  /*2430*/  IADD3 R5, PT, PT, R14, R4, R5 ;  /* 0x000000040e057210 */ /* 0x000fe40007ffe005 */
[----:B------:R-:W-:-:S03]  /*2440*/  IADD3 R8, PT, PT, -R18, 0x20, RZ ;  /* 0x0000002012087810 */ /* 0x000fc60007ffe1ff */
[----:B------:R-:W-:Y:S02]  /*2450*/  IMAD.IADD R9, R30, 0x1, R5 ;  /* 0x000000011e097824 */ /* 0x000fe400078e0205 */
[----:B------:R-:W0:Y:S03]  /*2460*/  LDS.128 R4, [UR4+0x170] ;  /* 0x00017004ff047984 */ /* 0x000e260008000c00 */
[----:B------:R-:W-:Y:S02]  /*2470*/  SHF.R.U32.HI R8, RZ, R8, R9 ;  /* 0x00000008ff087219 */ /* 0x000fe40000011609 */
[----:B------:R-:W-:-:S04]  /*2480*/  SHF.L.U32 R13, R9, R18, RZ ;  /* 0x00000012090d7219 */ /* 0x000fc800000006ff */
[----:B------:R-:W-:Y:S02]  /*2490*/  IADD3 R13, PT, PT, R8, R13, R12 ;  /* 0x0000000d080d7210 */ /* 0x000fe40007ffe00c */
[----:B------:R-:W1:Y:S02]  /*24a0*/  LDS.128 R8, [UR4+0x70] ;  /* 0x00007004ff087984 */ /* 0x000e640008000c00 */
[----:B------:R-:W-:-:S04]  /*24b0*/  LOP3.LUT R14, R12, R35, R13, 0xb8, !PT ;  /* 0x000000230c0e7212 */ /* 0x000fc800078eb80d */
[----:B------:R-:W-:Y:S01]  /*24c0*/  IADD3 R15, PT, PT, R15, R14, R34 ;  /* 0x0000000e0f0f7210 */ /* 0x000fe20007ffe022 */
[----:B------:R-:W-:Y:S02]  /*24d0*/  IMAD.MOV.U32 R14, RZ, RZ, RZ ;  /* 0x000000ffff0e7224 */ /* 0x000fe400078e00ff */
[----:B------:R-:W-:-:S04]  /*24e0*/  @P0 IMAD.MOV.U32 R14, RZ, RZ, R23 ;  /* 0x000000ffff0e0224 */ /* 0x000fc800078e0017 */
[----:B------:R-:W-:Y:S01]  /*24f0*/  IMAD.IADD R14, R15, 0x1, R14 ;  /* 0x000000010f0e7824 */ /* 0x000fe200078e020e */
[----:B------:R-:W-:-:S04]  /*2500*/  IADD3 R15, PT, PT, -R19, 0x20, RZ ;  /* 0x00000020130f7810 */ /* 0x000fc80007ffe1ff */
[----:B------:R-:W-:Y:S02]  /*2510*/  SHF.L.U32 R34, R14, R19, RZ ;  /* 0x000000130e227219 */ /* 0x000fe400000006ff */
[----:B------:R-:W-:Y:S01]  /*2520*/  SHF.R.U32.HI R15, RZ, R15, R14 ;  /* 0x0000000fff0f7219 */ /* 0x000fe2000001160e */
[----:B------:R-:W-:Y:S03]  /*2530*/  LDS.128 R16, [UR4+0x80] ;  /* 0x00008004ff107984 */ /* 0x000fe60008000c00 */
[----:B------:R-:W-:-:S04]  /*2540*/  IADD3 R34, PT, PT, R15, R34, R13 ;  /* 0x000000220f227210 */ /* 0x000fc80007ffe00d */
[----:B------:R-:W-:-:S04]  /*2550*/  LOP3.LUT R14, R13, R12, R34, 0xb8, !PT ;  /* 0x0000000c0d0e7212 */ /* 0x000fc800078eb822 */
[----:B0-----:R-:W-:-:S05]  /*2560*/  IADD3 R4, PT, PT, R4, R14, R35 ;  /* 0x0000000e04047210 */ /* 0x001fca0007ffe023 */
[----:B------:R-:W-:Y:S01]  /*2570*/  IMAD.IADD R15, R3, 0x1, R4 ;  /* 0x00000001030f7824 */ /* 0x000fe200078e0204 */
[----:B-1----:R-:W-:-:S04]  /*2580*/  IADD3 R4, PT, PT, -R8, 0x20, RZ ;  /* 0x0000002008047810 */ /* 0x002fc80007ffe1ff */
[----:B------:R-:W-:Y:S02]  /*2590*/  SHF.L.U32 R35, R15, R8, RZ ;  /* 0x000000080f237219 */ /* 0x000fe400000006ff */
[----:B------:R-:W-:-:S04]  /*25a0*/  SHF.R.U32.HI R4, RZ, R4, R15 ;  /* 0x00000004ff047219 */ /* 0x000fc8000001160f */
[----:B------:R-:W-:-:S04]  /*25b0*/  IADD3 R35, PT, PT, R4, R35, R34 ;  /* 0x0000002304237210 */ /* 0x000fc80007ffe022 */
[----:B------:R-:W-:-:S04]  /*25c0*/  LOP3.LUT R4, R34, R13, R35, 0xb8, !PT ;  /* 0x0000000d22047212 */ /* 0x000fc800078eb823 */
[----:B------:R-:W-:-:S05]  /*25d0*/  IADD3 R5, PT, PT, R5, R4, R12 ;  /* 0x0000000405057210 */ /* 0x000fca0007ffe00c */
[----:B------:R-:W-:Y:S01]  /*25e0*/  IMAD.IADD R4, R32, 0x1, R5 ;  /* 0x0000000120047824 */ /* 0x000fe200078e0205 */
[----:B------:R-:W-:-:S04]  /*25f0*/  IADD3 R5, PT, PT, -R9, 0x20, RZ ;  /* 0x0000002009057810 */ /* 0x000fc80007ffe1ff */
[----:B------:R-:W-:Y:S02]  /*2600*/  SHF.L.U32 R8, R4, R9, RZ ;  /* 0x0000000904087219 */ /* 0x000fe400000006ff */
[----:B------:R-:W-:-:S04]  /*2610*/  SHF.R.U32.HI R4, RZ, R5, R4 ;  /* 0x00000005ff047219 */ /* 0x000fc80000011604 */
[----:B------:R-:W-:-:S04]  /*2620*/  IADD3 R4, PT, PT, R4, R8, R35 ;  /* 0x0000000804047210 */ /* 0x000fc80007ffe023 */
[----:B------:R-:W-:-:S04]  /*2630*/  LOP3.LUT R5, R35, R34, R4, 0xb8, !PT ;  /* 0x0000002223057212 */ /* 0x000fc800078eb804 */
[----:B------:R-:W-:Y:S02]  /*2640*/  IADD3 R5, PT, PT, R6, R5, R13 ;  /* 0x0000000506057210 */ /* 0x000fe40007ffe00d */
[----:B------:R-:W0:Y:S01]  /*2650*/  LDS.128 R12, [UR4+0x180] ;  /* 0x00018004ff0c7984 */ /* 0x000e220008000c00 */
[----:B------:R-:W-:Y:S02]  /*2660*/  IADD3 R6, PT, PT, -R10, 0x20, RZ ;  /* 0x000000200a067810 */ /* 0x000fe40007ffe1ff */
        /* <DEDUP_REMOVED lines=31> */
[----:B------:R-:W-:Y:S02]  /*2860*/  SHF.R.U32.HI R14, RZ, R8, R9 ;  /* 0x00000008ff0e7219 */ /* 0x000fe40000011609 */
[----:B------:R-:W1:Y:S02]  /*2870*/  LDS.128 R8, [UR4+0x90] ;  /* 0x00009004ff087984 */ /* 0x000e640008000c00 */
[----:B------:R-:W-:-:S04]  /*2880*/  IADD3 R13, PT, PT, R14, R13, R12 ;  /* 0x0000000d0e0d7210 */ /* 0x000fc80007ffe00c */
[----:B------:R-:W-:-:S04]  /*2890*/  LOP3.LUT R14, R12, R35, R13, 0xb8, !PT ;  /* 0x000000230c0e7212 */ /* 0x000fc800078eb80d */
[----:B------:R-:W-:Y:S02]  /*28a0*/  IADD3 R14, PT, PT, R15, R14, R34 ;  /* 0x0000000e0f0e7210 */ /* 0x000fe40007ffe022 */
[----:B------:R-:W-:-:S03]  /*28b0*/  IADD3 R15, PT, PT, -R19, 0x20, RZ ;  /* 0x00000020130f7810 */ /* 0x000fc60007ffe1ff */
[----:B------:R-:W-:-:S05]  /*28c0*/  IMAD.IADD R14, R31, 0x1, R14 ;  /* 0x000000011f0e7824 */ /* 0x000fca00078e020e */
        /* <DEDUP_REMOVED lines=142> */
[----:B------:R-:W0:Y:S03]  /*31b0*/  LDS.128 R12, [UR4+0x1e0] ;  /* 0x0001e004ff0c7984 */ /* 0x000e260008000c00 */
[----:B------:R-:W-:Y:S01]  /*31c0*/  IMAD.IADD R31, R31, 0x1, R6 ;  /* 0x000000011f1f7824 */ /* 0x000fe200078e0206 */
[----:B------:R-:W-:-:S04]  /*31d0*/  IADD3 R6, PT, PT, -R10, 0x20, RZ ;  /* 0x000000200a067810 */ /* 0x000fc80007ffe1ff */
        /* <DEDUP_REMOVED lines=14> */
[----:B------:R-:W-:-:S04]  /*32c0*/  IADD3 R6, PT, PT, -R16, 0x20, RZ ;  /* 0x0000002010067810 */ /* 0x000fc80007ffe1ff */
        /* <DEDUP_REMOVED lines=39> */
[----:B------:R-:W-:Y:S01]  /*3540*/  LOP3.LUT R4, R15, R12, R14, 0x2d, !PT ;  /* 0x0000000c0f047212 */ /* 0x000fe200078e2d0e */
[----:B------:R-:W-:Y:S02]  /*3550*/  IMAD.MOV.U32 R8, RZ, RZ, RZ ;  /* 0x000000ffff087224 */ /* 0x000fe400078e00ff */
[----:B------:R-:W-:Y:S01]  /*3560*/  @P0 IMAD.MOV.U32 R8, RZ, RZ, R23 ;  /* 0x000000ffff080224 */ /* 0x000fe200078e0017 */
[----:B------:R-:W-:Y:S02]  /*3570*/  IADD3 R13, PT, PT, R6, R4, R13 ;  /* 0x00000004060d7210 */ /* 0x000fe40007ffe00d */
[----:B------:R-:W0:Y:S01]  /*3580*/  LDS.64 R4, [UR4+0x200] ;  /* 0x00020004ff047984 */ /* 0x000e220008000a00 */
[----:B------:R-:W-:Y:S02]  /*3590*/  IADD3 R6, PT, PT, -R10, 0x20, RZ ;  /* 0x000000200a067810 */ /* 0x000fe40007ffe1ff */
[----:B------:R-:W-:Y:S02]  /*35a0*/  IMAD.IADD R13, R13, 0x1, R8 ;  /* 0x000000010d0d7824 */ /* 0x000fe400078e0208 */
[----:B------:R-:W1:Y:S01]  /*35b0*/  LDS.64 R8, [UR4+0x100] ;  /* 0x00010004ff087984 */ /* 0x000e620008000a00 */
[----:B------:R-:W2:Y:S02]  /*35c0*/  LDCU UR4, c[0x0][0x39c] ;  /* 0x00007380ff0477ac */ /* 0x000ea40008000800 */
[----:B------:R-:W-:-:S02]  /*35d0*/  SHF.L.U32 R17, R13, R10, RZ ;  /* 0x0000000a0d117219 */ /* 0x000fc400000006ff */
        /* <DEDUP_REMOVED lines=22> */
[----:B------:R-:W-:-:S05]  /*3740*/  IADD3 R3, PT, PT, R3, R9, R4 ;  /* 0x0000000903037210 */ /* 0x000fca0007ffe004 */
[----:B------:R-:W-:-:S05]  /*3750*/  VIADD R3, R3, 0x67452301 ;  /* 0x6745230103037836 */ /* 0x000fca0000000000 */
[----:B--2---:R-:W-:Y:S01]  /*3760*/  LOP3.LUT P0, RZ, R3, UR4, RZ, 0xc0, !PT ;  /* 0x0000000403ff7c12 */ /* 0x004fe2000f80c0ff */
[----:B------:R-:W-:-:S12]  /*3770*/  BSSY.RECONVERGENT B6, `(.L_x_16) ;  /* 0x000001b000067945 */ /* 0x000fd80003800200 */
[----:B------:R-:W-:Y:S05]  /*3780*/  @P0 BRA `(.L_x_17) ;  /* 0x0000000000640947 */ /* 0x000fea0003800000 */
[----:B------:R-:W0:Y:S01]  /*3790*/  LDCU UR4, c[0x0][0x2f8] ;  /* 0x00005f00ff0477ac */ /* 0x000e220008000800 */
[----:B------:R-:W-:Y:S01]  /*37a0*/  MOV R0, 0x0 ;  /* 0x0000000000007802 */ /* 0x000fe20000000f00 */
[----:B------:R-:W-:Y:S01]  /*37b0*/  IMAD.U32 R6, RZ, RZ, UR39 ;  /* 0x00000027ff067e24 */ /* 0x000fe2000f8e00ff */
[----:B------:R-:W1:Y:S02]  /*37c0*/  LDCU.64 UR6, c[0x4][0x8] ;  /* 0x01000100ff0677ac */ /* 0x000e640008000a00 */
[----:B------:R2:W3:Y:S01]  /*37d0*/  LDC.64 R8, c[0x4][R0] ;  /* 0x0100000000087b82 */ /* 0x0004e20000000a00 */
[----:B------:R-:W-:Y:S01]  /*37e0*/  IMAD.U32 R7, RZ, RZ, UR42 ;  /* 0x0000002aff077e24 */ /* 0x000fe2000f8e00ff */
[----:B0-----:R-:W-:Y:S01]  /*37f0*/  UIADD3 UR4, UPT, UPT, -UR4, UR39, URZ ;  /* 0x0000002704047290 */ /* 0x001fe2000fffe1ff */
[----:B-1----:R-:W-:Y:S02]  /*3800*/  IMAD.U32 R4, RZ, RZ, UR6 ;  /* 0x00000006ff047e24 */ /* 0x002fe4000f8e00ff */
[----:B------:R-:W-:-:S06]  /*3810*/  IMAD.U32 R5, RZ, RZ, UR7 ;  /* 0x00000007ff057e24 */ /* 0x000fcc000f8e00ff */
[----:B------:R2:W-:Y:S03]  /*3820*/  STL.64 [UR4], R2 ;  /* 0x00000002ff007987 */ /* 0x0005e60008100a04 */
[----:B------:R-:W-:-:S07]  /*3830*/  LEPC R20, `(.L_x_18) ;  /* 0x000000001014794e */ /* 0x000fce0000000000 */
[----:B--23--:R-:W-:Y:S05]  /*3840*/  CALL.ABS.NOINC R8 ;  /* 0x0000000008007343 */ /* 0x00cfea0003c00000 */
.L_x_18:
[----:B------:R-:W0:Y:S01]  /*3850*/  S2R R0, SR_LANEID ;  /* 0x0000000000007919 */ /* 0x000e220000000000 */
[----:B------:R-:W1:Y:S01]  /*3860*/  LDC.64 R4, c[0x0][0x3a8] ;  /* 0x0000ea00ff047b82 */ /* 0x000e620000000a00 */
[----:B------:R-:W-:Y:S01]  /*3870*/  VOTEU.ANY UR4, UPT, PT ;  /* 0x0000000000047886 */ /* 0x000fe200038e0100 */
[----:B------:R-:W-:Y:S01]  /*3880*/  CREDUX.MIN.S32 UR5, R2 ;  /* 0x00000000020572cc */ /* 0x000fe20000008200 */
[----:B------:R-:W-:-:S12]  /*3890*/  UFLO.U32 UR4, UR4 ;  /* 0x00000004000472bd */ /* 0x000fd800080e0000 */
[----:B------:R-:W-:Y:S01]  /*38a0*/  IMAD.U32 R3, RZ, RZ, UR5 ;  /* 0x00000005ff037e24 */ /* 0x000fe2000f8e00ff */
[----:B0-----:R-:W-:-:S13]  /*38b0*/  ISETP.EQ.U32.AND P0, PT, R0, UR4, PT ;  /* 0x0000000400007c0c */ /* 0x001fda000bf02070 */
[----:B-1----:R0:W-:Y:S01]  /*38c0*/  @P0 REDG.E.MIN.S32.STRONG.GPU desc[UR36][R4.64], R3 ;  /* 0x000000030400098e */ /* 0x0021e2000c92e324 */
[----:B------:R-:W1:Y:S01]  /*38d0*/  S2UR UR5, SR_CgaCtaId ;  /* 0x00000000000579c3 */ /* 0x000e620000008800 */
[----:B------:R-:W-:Y:S01]  /*38e0*/  UMOV UR4, 0x400 ;  /* 0x0000040000047882 */ /* 0x000fe20000000000 */
[----:B------:R-:W-:Y:S01]  /*38f0*/  IMAD.MOV.U32 R0, RZ, RZ, R2 ;  /* 0x000000ffff007224 */ /* 0x000fe200078e0002 */
[----:B-1----:R-:W-:-:S09]  /*3900*/  ULEA UR4, UR5, UR4, 0x18 ;  /* 0x0000000405047291 */ /* 0x002fd2000f8ec0ff */
[----:B------:R0:W-:Y:S03]  /*3910*/  STS [UR4], R2 ;  /* 0x00000002ff007988 */ /* 0x0001e60008000804 */
.L_x_17:
[----:B------:R-:W-:Y:S05]  /*3920*/  BSYNC.RECONVERGENT B6 ;  /* 0x0000000000067941 */ /* 0x000fea0003800200 */
.L_x_16:
[----:B0-----:R-:W-:-:S05]  /*3930*/  VIADD R2, R2, UR38 ;  /* 0x0000002602027c36 */ /* 0x001fca0008000000 */
[C---:B------:R-:W-:Y:S02]  /*3940*/  ISETP.GE.AND P0, PT, R2.reuse, R0, PT ;  /* 0x000000000200720c */ /* 0x040fe40003f06270 */
[----:B------:R-:W-:-:S13]  /*3950*/  ISETP.LT.U32.AND P1, PT, R2, R37, PT ;  /* 0x000000250200720c */ /* 0x000fda0003f21070 */
[----:B------:R-:W-:Y:S05]  /*3960*/  @!P0 BRA P1, `(.L_x_19) ;  /* 0xffffffcc00d88947 */ /* 0x000fea000083ffff */
[----:B------:R-:W-:Y:S05]  /*3970*/  EXIT ;  /* 0x000000000000794d */ /* 0x000fea0003800000 */
.L_x_20:
[----:B------:R-:W-:-:S00]  /*3980*/  BRA `(.L_x_20) ;  /* 0xfffffffc00fc7947 */ /* 0x000fc0000383ffff */
[----:B------:R-:W-:-:S00]  /*3990*/  NOP ;  /* 0x0000000000007918 */ /* 0x000fc00000000000 */
        /* <DEDUP_REMOVED lines=14> */
.L_x_21:


//--------------------- .nv.global.init           --------------------------
	.section	.nv.global.init,"aw",@progbits
.nv.global.init:
	.type		$str,@object
	.size		$str,(.L_0 - $str)
$str:
        /*0000*/ 	.byte	0x47, 0x6f, 0x61, 0x6c, 0x3a, 0x20, 0x25, 0x64, 0x20, 0x3d, 0x3e, 0x20, 0x25, 0x30, 0x38, 0x78
        /*0010*/ 	.byte	0x0a, 0x00
.L_0:


//--------------------- .nv.shared._Z9md5Kernel7MD5Task --------------------------
	.section	.nv.shared._Z9md5Kernel7MD5Task,"aw",@nobits
	.sectionflags	@""
	.align	4
.nv.shared._Z9md5Kernel7MD5Task:
	.zero		1556


//--------------------- .nv.shared.reserved.0     --------------------------
	.section	.nv.shared.reserved.0,"aw",@nobits
	.weak		__nv_reservedSMEM_offset_0_alias
	.size		__nv_reservedSMEM_offset_0_alias, 0, 64
	.other		__nv_reservedSMEM_offset_0_alias,@"STO_CUDA_RESERVED_SHARED STV_DEFAULT"
__nv_reservedSMEM_offset_0_alias:
	.zero		0
	.zero		64


//--------------------- .nv.constant0._Z9md5Kernel7MD5Task --------------------------
	.section	.nv.constant0._Z9md5Kernel7MD5Task,"a",@progbits
	.sectionflags	@""
	.align	4
.nv.constant0._Z9md5Kernel7MD5Task:
	.zero		944


//--------------------- SYMBOLS --------------------------

	.type		.nv.reservedSmem.offset0,@object
	.size		.nv.reservedSmem.offset0,0x4
	.type		.nv.reservedSmem.cap,@object
	.size		.nv.reservedSmem.cap,0x4
	.type		vprintf,@function
